//
// Generated by NVIDIA NVVM Compiler
//
// Compiler Build ID: CL-36424714
// Cuda compilation tools, release 13.0, V13.0.88
// Based on NVVM 20.0.0
//

.version 9.0
.target sm_100
.address_size 64

	// .globl	_Z12evolve9ptgpuPdS_S_S_iddddidS_S_S_S_

.visible .entry _Z12evolve9ptgpuPdS_S_S_iddddidS_S_S_S_(
	.param .u64 .ptr .align 1 _Z12evolve9ptgpuPdS_S_S_iddddidS_S_S_S__param_0,
	.param .u64 .ptr .align 1 _Z12evolve9ptgpuPdS_S_S_iddddidS_S_S_S__param_1,
	.param .u64 .ptr .align 1 _Z12evolve9ptgpuPdS_S_S_iddddidS_S_S_S__param_2,
	.param .u64 .ptr .align 1 _Z12evolve9ptgpuPdS_S_S_iddddidS_S_S_S__param_3,
	.param .u32 _Z12evolve9ptgpuPdS_S_S_iddddidS_S_S_S__param_4,
	.param .f64 _Z12evolve9ptgpuPdS_S_S_iddddidS_S_S_S__param_5,
	.param .f64 _Z12evolve9ptgpuPdS_S_S_iddddidS_S_S_S__param_6,
	.param .f64 _Z12evolve9ptgpuPdS_S_S_iddddidS_S_S_S__param_7,
	.param .f64 _Z12evolve9ptgpuPdS_S_S_iddddidS_S_S_S__param_8,
	.param .u32 _Z12evolve9ptgpuPdS_S_S_iddddidS_S_S_S__param_9,
	.param .f64 _Z12evolve9ptgpuPdS_S_S_iddddidS_S_S_S__param_10,
	.param .u64 .ptr .align 1 _Z12evolve9ptgpuPdS_S_S_iddddidS_S_S_S__param_11,
	.param .u64 .ptr .align 1 _Z12evolve9ptgpuPdS_S_S_iddddidS_S_S_S__param_12,
	.param .u64 .ptr .align 1 _Z12evolve9ptgpuPdS_S_S_iddddidS_S_S_S__param_13,
	.param .u64 .ptr .align 1 _Z12evolve9ptgpuPdS_S_S_iddddidS_S_S_S__param_14
)
{
	.reg .pred 	%p<94>;
	.reg .b32 	%r<241>;
	.reg .b32 	%f<16>;
	.reg .b64 	%rd<443>;
	.reg .b64 	%fd<718>;

	ld.param.u64 	%rd40, [_Z12evolve9ptgpuPdS_S_S_iddddidS_S_S_S__param_0];
	ld.param.u64 	%rd41, [_Z12evolve9ptgpuPdS_S_S_iddddidS_S_S_S__param_1];
	ld.param.u64 	%rd42, [_Z12evolve9ptgpuPdS_S_S_iddddidS_S_S_S__param_2];
	ld.param.u64 	%rd43, [_Z12evolve9ptgpuPdS_S_S_iddddidS_S_S_S__param_3];
	ld.param.u32 	%r110, [_Z12evolve9ptgpuPdS_S_S_iddddidS_S_S_S__param_4];
	ld.param.f64 	%fd339, [_Z12evolve9ptgpuPdS_S_S_iddddidS_S_S_S__param_5];
	ld.param.f64 	%fd340, [_Z12evolve9ptgpuPdS_S_S_iddddidS_S_S_S__param_6];
	ld.param.f64 	%fd342, [_Z12evolve9ptgpuPdS_S_S_iddddidS_S_S_S__param_7];
	ld.param.u32 	%r111, [_Z12evolve9ptgpuPdS_S_S_iddddidS_S_S_S__param_9];
	ld.param.f64 	%fd341, [_Z12evolve9ptgpuPdS_S_S_iddddidS_S_S_S__param_10];
	ld.param.u64 	%rd44, [_Z12evolve9ptgpuPdS_S_S_iddddidS_S_S_S__param_11];
	ld.param.u64 	%rd45, [_Z12evolve9ptgpuPdS_S_S_iddddidS_S_S_S__param_12];
	ld.param.u64 	%rd46, [_Z12evolve9ptgpuPdS_S_S_iddddidS_S_S_S__param_13];
	ld.param.u64 	%rd47, [_Z12evolve9ptgpuPdS_S_S_iddddidS_S_S_S__param_14];
	cvta.to.global.u64 	%rd1, %rd44;
	cvta.to.global.u64 	%rd2, %rd45;
	cvta.to.global.u64 	%rd3, %rd40;
	cvta.to.global.u64 	%rd4, %rd42;
	cvta.to.global.u64 	%rd5, %rd47;
	cvta.to.global.u64 	%rd6, %rd46;
	cvta.to.global.u64 	%rd7, %rd41;
	cvta.to.global.u64 	%rd48, %rd43;
	mov.u32 	%r112, %ctaid.x;
	mov.u32 	%r113, %nctaid.x;
	mov.u32 	%r114, %ctaid.y;
	mad.lo.s32 	%r115, %r112, %r113, %r114;
	mov.u32 	%r116, %ntid.x;
	mov.u32 	%r117, %ntid.y;
	mov.u32 	%r118, %tid.x;
	mov.u32 	%r119, %tid.y;
	mad.lo.s32 	%r120, %r115, %r117, %r118;
	mad.lo.s32 	%r121, %r120, %r116, %r119;
	cvt.rn.f32.f64 	%f2, %fd342;
	fma.rn.f32 	%f3, %f2, 0fBBBB989D, 0f3F000000;
	cvt.sat.f32.f32 	%f4, %f3;
	mov.f32 	%f5, 0f4B400001;
	mov.f32 	%f6, 0f437C0000;
	fma.rm.f32 	%f7, %f4, %f6, %f5;
	add.f32 	%f8, %f7, 0fCB40007F;
	neg.f32 	%f9, %f8;
	fma.rn.f32 	%f10, %f2, 0fBFB8AA3B, %f9;
	fma.rn.f32 	%f11, %f2, 0fB2A57060, %f10;
	mov.b32 	%r122, %f7;
	shl.b32 	%r123, %r122, 23;
	mov.b32 	%f12, %r123;
	ex2.approx.ftz.f32 	%f13, %f11;
	neg.f32 	%f14, %f12;
	mul.f32 	%f15, %f13, %f14;
	cvt.f64.f32 	%fd343, %f15;
	mul.wide.s32 	%rd49, %r121, 8;
	add.s64 	%rd50, %rd48, %rd49;
	ld.global.f64 	%fd344, [%rd50];
	mul.f64 	%fd345, %fd344, %fd343;
	cvt.rn.f32.f64 	%f1, %fd345;
	setp.gt.s32 	%p1, %r111, 1;
	@%p1 bra 	$L__BB0_17;
	setp.eq.s32 	%p4, %r111, 0;
	@%p4 bra 	$L__BB0_47;
	setp.eq.s32 	%p5, %r111, 1;
	@%p5 bra 	$L__BB0_3;
	bra.uni 	$L__BB0_177;
$L__BB0_3:
	setp.lt.s32 	%p50, %r110, 1;
	@%p50 bra 	$L__BB0_177;
	add.s32 	%r15, %r110, -1;
	cvt.u64.u32 	%rd11, %r110;
	mul.f64 	%fd476, %fd340, %fd340;
	mul.f64 	%fd7, %fd476, 0d3FB999999999999A;
	mul.f64 	%fd8, %fd339, %fd339;
	cvt.f64.f32 	%fd9, %f1;
	and.b32  	%r16, %r110, 7;
	and.b32  	%r17, %r110, 1;
	mov.b32 	%r217, 0;
$L__BB0_5:
	mov.u32 	%r52, %r217;
	mul.lo.s32 	%r53, %r52, %r110;
	setp.ne.s32 	%p51, %r52, 0;
	add.s32 	%r217, %r52, 1;
	@%p51 bra 	$L__BB0_90;
	setp.lt.u32 	%p64, %r15, 7;
	mov.b32 	%r220, 0;
	@%p64 bra 	$L__BB0_9;
	mov.b32 	%r218, 0;
$L__BB0_8:
	.pragma "nounroll";
	add.s32 	%r180, %r218, %r53;
	mul.wide.u32 	%rd330, %r180, 8;
	add.s64 	%rd331, %rd3, %rd330;
	mov.b64 	%rd332, 0;
	st.global.u64 	[%rd331], %rd332;
	st.global.u64 	[%rd331+8], %rd332;
	st.global.u64 	[%rd331+16], %rd332;
	st.global.u64 	[%rd331+24], %rd332;
	st.global.u64 	[%rd331+32], %rd332;
	st.global.u64 	[%rd331+40], %rd332;
	st.global.u64 	[%rd331+48], %rd332;
	st.global.u64 	[%rd331+56], %rd332;
	add.s32 	%r218, %r218, 8;
	and.b32  	%r220, %r110, 2147483640;
	setp.ne.s32 	%p65, %r218, %r220;
	@%p65 bra 	$L__BB0_8;
$L__BB0_9:
	setp.eq.s32 	%p66, %r16, 0;
	@%p66 bra 	$L__BB0_118;
	add.s32 	%r181, %r16, -1;
	setp.lt.u32 	%p67, %r181, 3;
	@%p67 bra 	$L__BB0_12;
	add.s32 	%r182, %r220, %r53;
	mul.wide.u32 	%rd333, %r182, 8;
	add.s64 	%rd334, %rd3, %rd333;
	mov.b64 	%rd335, 0;
	st.global.u64 	[%rd334], %rd335;
	st.global.u64 	[%rd334+8], %rd335;
	st.global.u64 	[%rd334+16], %rd335;
	st.global.u64 	[%rd334+24], %rd335;
	add.s32 	%r220, %r220, 4;
$L__BB0_12:
	and.b32  	%r183, %r110, 3;
	setp.eq.s32 	%p68, %r183, 0;
	@%p68 bra 	$L__BB0_118;
	setp.eq.s32 	%p69, %r183, 1;
	@%p69 bra 	$L__BB0_15;
	add.s32 	%r184, %r220, %r53;
	mul.wide.u32 	%rd336, %r184, 8;
	add.s64 	%rd337, %rd3, %rd336;
	mov.b64 	%rd338, 0;
	st.global.u64 	[%rd337], %rd338;
	st.global.u64 	[%rd337+8], %rd338;
	add.s32 	%r220, %r220, 2;
$L__BB0_15:
	setp.eq.s32 	%p70, %r17, 0;
	@%p70 bra 	$L__BB0_118;
	add.s32 	%r185, %r220, %r53;
	mul.wide.u32 	%rd339, %r185, 8;
	add.s64 	%rd340, %rd3, %rd339;
	mov.b64 	%rd341, 0;
	st.global.u64 	[%rd340], %rd341;
	bra.uni 	$L__BB0_118;
$L__BB0_17:
	setp.eq.s32 	%p2, %r111, 2;
	@%p2 bra 	$L__BB0_33;
	setp.ne.s32 	%p3, %r111, 3;
	@%p3 bra 	$L__BB0_177;
	setp.lt.s32 	%p6, %r110, 1;
	@%p6 bra 	$L__BB0_177;
	add.s32 	%r1, %r110, -1;
	mul.f64 	%fd346, %fd340, %fd340;
	mul.f64 	%fd1, %fd346, 0d3FB999999999999A;
	mul.f64 	%fd2, %fd339, %fd339;
	cvt.f64.f32 	%fd3, %f1;
	and.b32  	%r2, %r110, 7;
	add.s32 	%r3, %r2, -1;
	and.b32  	%r4, %r110, 3;
	and.b32  	%r5, %r110, 1;
	and.b32  	%r6, %r110, 2147483646;
	and.b32  	%r7, %r110, 2147483640;
	mov.b32 	%r233, 0;
$L__BB0_21:
	mov.u32 	%r92, %r233;
	mul.lo.s32 	%r93, %r92, %r110;
	setp.ne.s32 	%p7, %r92, %r1;
	add.s32 	%r233, %r92, 1;
	@%p7 bra 	$L__BB0_148;
	setp.lt.u32 	%p20, %r1, 7;
	mov.b32 	%r236, 0;
	@%p20 bra 	$L__BB0_25;
	mov.b32 	%r234, 0;
$L__BB0_24:
	.pragma "nounroll";
	add.s32 	%r139, %r234, %r93;
	mul.wide.u32 	%rd118, %r139, 8;
	add.s64 	%rd119, %rd3, %rd118;
	mov.b64 	%rd120, 0;
	st.global.u64 	[%rd119], %rd120;
	st.global.u64 	[%rd119+8], %rd120;
	st.global.u64 	[%rd119+16], %rd120;
	st.global.u64 	[%rd119+24], %rd120;
	st.global.u64 	[%rd119+32], %rd120;
	st.global.u64 	[%rd119+40], %rd120;
	st.global.u64 	[%rd119+48], %rd120;
	st.global.u64 	[%rd119+56], %rd120;
	add.s32 	%r234, %r234, 8;
	setp.ne.s32 	%p21, %r234, %r7;
	mov.u32 	%r236, %r7;
	@%p21 bra 	$L__BB0_24;
$L__BB0_25:
	setp.eq.s32 	%p22, %r2, 0;
	@%p22 bra 	$L__BB0_176;
	setp.lt.u32 	%p23, %r3, 3;
	@%p23 bra 	$L__BB0_28;
	add.s32 	%r140, %r236, %r93;
	mul.wide.u32 	%rd121, %r140, 8;
	add.s64 	%rd122, %rd3, %rd121;
	mov.b64 	%rd123, 0;
	st.global.u64 	[%rd122], %rd123;
	cvt.u64.u32 	%rd124, %r93;
	cvt.u64.u32 	%rd125, %r236;
	add.s64 	%rd126, %rd125, %rd124;
	shl.b64 	%rd127, %rd126, 3;
	add.s64 	%rd128, %rd3, %rd127;
	st.global.u64 	[%rd128+8], %rd123;
	st.global.u64 	[%rd128+16], %rd123;
	st.global.u64 	[%rd128+24], %rd123;
	add.s32 	%r236, %r236, 4;
$L__BB0_28:
	setp.eq.s32 	%p24, %r4, 0;
	@%p24 bra 	$L__BB0_176;
	setp.eq.s32 	%p25, %r4, 1;
	@%p25 bra 	$L__BB0_31;
	add.s32 	%r141, %r236, %r93;
	mul.wide.u32 	%rd129, %r141, 8;
	add.s64 	%rd130, %rd3, %rd129;
	mov.b64 	%rd131, 0;
	st.global.u64 	[%rd130], %rd131;
	cvt.u64.u32 	%rd132, %r93;
	cvt.u64.u32 	%rd133, %r236;
	add.s64 	%rd134, %rd133, %rd132;
	shl.b64 	%rd135, %rd134, 3;
	add.s64 	%rd136, %rd3, %rd135;
	st.global.u64 	[%rd136+8], %rd131;
	add.s32 	%r236, %r236, 2;
$L__BB0_31:
	setp.eq.s32 	%p26, %r5, 0;
	@%p26 bra 	$L__BB0_176;
	add.s32 	%r142, %r236, %r93;
	mul.wide.u32 	%rd137, %r142, 8;
	add.s64 	%rd138, %rd3, %rd137;
	mov.b64 	%rd139, 0;
	st.global.u64 	[%rd138], %rd139;
	bra.uni 	$L__BB0_176;
$L__BB0_33:
	setp.lt.s32 	%p28, %r110, 1;
	@%p28 bra 	$L__BB0_177;
	add.s32 	%r8, %r110, -1;
	mul.wide.u32 	%rd140, %r8, 8;
	add.s64 	%rd8, %rd5, %rd140;
	cvt.u64.u32 	%rd9, %r110;
	mul.wide.u32 	%rd141, %r110, 8;
	add.s64 	%rd10, %rd5, %rd141;
	mul.f64 	%fd415, %fd340, %fd340;
	mul.f64 	%fd4, %fd415, 0d3FB999999999999A;
	mul.f64 	%fd5, %fd339, %fd339;
	cvt.f64.f32 	%fd6, %f1;
	and.b32  	%r9, %r110, 7;
	add.s32 	%r10, %r9, -1;
	and.b32  	%r11, %r110, 3;
	and.b32  	%r12, %r110, 1;
	and.b32  	%r13, %r110, 2147483646;
	and.b32  	%r14, %r110, 2147483640;
	mov.b32 	%r225, 0;
$L__BB0_35:
	mov.u32 	%r73, %r225;
	mul.lo.s32 	%r74, %r73, %r110;
	setp.ne.s32 	%p29, %r73, %r8;
	add.s32 	%r225, %r73, 1;
	@%p29 bra 	$L__BB0_119;
	setp.lt.u32 	%p42, %r8, 7;
	mov.b32 	%r228, 0;
	@%p42 bra 	$L__BB0_39;
	mov.b32 	%r226, 0;
$L__BB0_38:
	.pragma "nounroll";
	add.s32 	%r158, %r226, %r74;
	mul.wide.u32 	%rd230, %r158, 8;
	add.s64 	%rd231, %rd3, %rd230;
	mov.b64 	%rd232, 0;
	st.global.u64 	[%rd231], %rd232;
	st.global.u64 	[%rd231+8], %rd232;
	st.global.u64 	[%rd231+16], %rd232;
	st.global.u64 	[%rd231+24], %rd232;
	st.global.u64 	[%rd231+32], %rd232;
	st.global.u64 	[%rd231+40], %rd232;
	st.global.u64 	[%rd231+48], %rd232;
	st.global.u64 	[%rd231+56], %rd232;
	add.s32 	%r226, %r226, 8;
	setp.ne.s32 	%p43, %r226, %r14;
	mov.u32 	%r228, %r14;
	@%p43 bra 	$L__BB0_38;
$L__BB0_39:
	setp.eq.s32 	%p44, %r9, 0;
	@%p44 bra 	$L__BB0_147;
	setp.lt.u32 	%p45, %r10, 3;
	@%p45 bra 	$L__BB0_42;
	add.s32 	%r159, %r228, %r74;
	mul.wide.u32 	%rd233, %r159, 8;
	add.s64 	%rd234, %rd3, %rd233;
	mov.b64 	%rd235, 0;
	st.global.u64 	[%rd234], %rd235;
	cvt.u64.u32 	%rd236, %r74;
	cvt.u64.u32 	%rd237, %r228;
	add.s64 	%rd238, %rd237, %rd236;
	shl.b64 	%rd239, %rd238, 3;
	add.s64 	%rd240, %rd3, %rd239;
	st.global.u64 	[%rd240+8], %rd235;
	st.global.u64 	[%rd240+16], %rd235;
	st.global.u64 	[%rd240+24], %rd235;
	add.s32 	%r228, %r228, 4;
$L__BB0_42:
	setp.eq.s32 	%p46, %r11, 0;
	@%p46 bra 	$L__BB0_147;
	setp.eq.s32 	%p47, %r11, 1;
	@%p47 bra 	$L__BB0_45;
	add.s32 	%r160, %r228, %r74;
	mul.wide.u32 	%rd241, %r160, 8;
	add.s64 	%rd242, %rd3, %rd241;
	mov.b64 	%rd243, 0;
	st.global.u64 	[%rd242], %rd243;
	cvt.u64.u32 	%rd244, %r74;
	cvt.u64.u32 	%rd245, %r228;
	add.s64 	%rd246, %rd245, %rd244;
	shl.b64 	%rd247, %rd246, 3;
	add.s64 	%rd248, %rd3, %rd247;
	st.global.u64 	[%rd248+8], %rd243;
	add.s32 	%r228, %r228, 2;
$L__BB0_45:
	setp.eq.s32 	%p48, %r12, 0;
	@%p48 bra 	$L__BB0_147;
	add.s32 	%r161, %r228, %r74;
	mul.wide.u32 	%rd249, %r161, 8;
	add.s64 	%rd250, %rd3, %rd249;
	mov.b64 	%rd251, 0;
	st.global.u64 	[%rd250], %rd251;
	bra.uni 	$L__BB0_147;
$L__BB0_47:
	setp.lt.s32 	%p72, %r110, 1;
	@%p72 bra 	$L__BB0_177;
	add.s32 	%r18, %r110, -1;
	not.b32 	%r19, %r110;
	mul.wide.u32 	%rd342, %r18, 8;
	add.s64 	%rd12, %rd2, %rd342;
	add.s64 	%rd13, %rd1, %rd342;
	cvt.u64.u32 	%rd14, %r110;
	mul.wide.u32 	%rd343, %r110, 8;
	add.s64 	%rd15, %rd2, %rd343;
	mul.f64 	%fd545, %fd340, %fd340;
	mul.f64 	%fd10, %fd545, 0d3FB999999999999A;
	mul.f64 	%fd11, %fd339, %fd339;
	cvt.f64.f32 	%fd12, %f1;
	and.b32  	%r20, %r110, 7;
	and.b32  	%r21, %r110, 1;
	mov.b32 	%r205, 0;
$L__BB0_49:
	mov.u32 	%r22, %r205;
	mul.lo.s32 	%r214, %r22, %r110;
	setp.ne.s32 	%p73, %r22, 0;
	add.s32 	%r205, %r22, 1;
	@%p73 bra 	$L__BB0_61;
	setp.lt.u32 	%p86, %r18, 7;
	mov.b32 	%r208, 0;
	@%p86 bra 	$L__BB0_53;
	mov.b32 	%r206, 0;
$L__BB0_52:
	.pragma "nounroll";
	add.s32 	%r199, %r206, %r214;
	mul.wide.u32 	%rd431, %r199, 8;
	add.s64 	%rd432, %rd3, %rd431;
	mov.b64 	%rd433, 0;
	st.global.u64 	[%rd432], %rd433;
	st.global.u64 	[%rd432+8], %rd433;
	st.global.u64 	[%rd432+16], %rd433;
	st.global.u64 	[%rd432+24], %rd433;
	st.global.u64 	[%rd432+32], %rd433;
	st.global.u64 	[%rd432+40], %rd433;
	st.global.u64 	[%rd432+48], %rd433;
	st.global.u64 	[%rd432+56], %rd433;
	add.s32 	%r206, %r206, 8;
	and.b32  	%r208, %r110, 2147483640;
	setp.ne.s32 	%p87, %r206, %r208;
	@%p87 bra 	$L__BB0_52;
$L__BB0_53:
	setp.eq.s32 	%p88, %r20, 0;
	@%p88 bra 	$L__BB0_89;
	add.s32 	%r200, %r20, -1;
	setp.lt.u32 	%p89, %r200, 3;
	@%p89 bra 	$L__BB0_56;
	add.s32 	%r201, %r208, %r214;
	mul.wide.u32 	%rd434, %r201, 8;
	add.s64 	%rd435, %rd3, %rd434;
	mov.b64 	%rd436, 0;
	st.global.u64 	[%rd435], %rd436;
	st.global.u64 	[%rd435+8], %rd436;
	st.global.u64 	[%rd435+16], %rd436;
	st.global.u64 	[%rd435+24], %rd436;
	add.s32 	%r208, %r208, 4;
$L__BB0_56:
	and.b32  	%r202, %r110, 3;
	setp.eq.s32 	%p90, %r202, 0;
	@%p90 bra 	$L__BB0_89;
	setp.eq.s32 	%p91, %r202, 1;
	@%p91 bra 	$L__BB0_59;
	add.s32 	%r203, %r208, %r214;
	mul.wide.u32 	%rd437, %r203, 8;
	add.s64 	%rd438, %rd3, %rd437;
	mov.b64 	%rd439, 0;
	st.global.u64 	[%rd438], %rd439;
	st.global.u64 	[%rd438+8], %rd439;
	add.s32 	%r208, %r208, 2;
$L__BB0_59:
	setp.eq.s32 	%p92, %r21, 0;
	@%p92 bra 	$L__BB0_89;
	add.s32 	%r204, %r208, %r214;
	mul.wide.u32 	%rd440, %r204, 8;
	add.s64 	%rd441, %rd3, %rd440;
	mov.b64 	%rd442, 0;
	st.global.u64 	[%rd441], %rd442;
	bra.uni 	$L__BB0_89;
$L__BB0_61:
	setp.eq.s32 	%p74, %r22, %r18;
	@%p74 bra 	$L__BB0_65;
	neg.s32 	%r212, %r110;
	mul.lo.s32 	%r213, %r110, %r205;
	mov.b32 	%r215, 1;
	mov.u32 	%r216, %r18;
$L__BB0_63:
	setp.ne.s32 	%p75, %r215, 1;
	@%p75 bra 	$L__BB0_84;
	mul.wide.u32 	%rd361, %r214, 8;
	add.s64 	%rd362, %rd3, %rd361;
	mov.b64 	%rd363, 0;
	st.global.u64 	[%rd362], %rd363;
	bra.uni 	$L__BB0_88;
$L__BB0_65:
	setp.eq.s32 	%p78, %r18, 0;
	mov.b32 	%r211, 0;
	@%p78 bra 	$L__BB0_77;
	mov.b32 	%r210, 0;
$L__BB0_67:
	add.s32 	%r36, %r210, %r214;
	setp.eq.s32 	%p79, %r210, 0;
	mul.wide.s32 	%rd364, %r36, 8;
	add.s64 	%rd16, %rd7, %rd364;
	cvt.u64.u32 	%rd17, %r210;
	@%p79 bra 	$L__BB0_72;
	cvt.u32.u64 	%r190, %rd17;
	setp.eq.s32 	%p80, %r190, %r18;
	@%p80 bra 	$L__BB0_70;
	ld.global.f64 	%fd606, [%rd16+-8];
	mul.wide.u32 	%rd365, %r36, 8;
	add.s64 	%rd366, %rd7, %rd365;
	ld.global.f64 	%fd607, [%rd366+8];
	sub.s32 	%r191, %r36, %r110;
	mul.wide.s32 	%rd367, %r191, 8;
	add.s64 	%rd368, %rd7, %rd367;
	ld.global.f64 	%fd608, [%rd368];
	shl.b64 	%rd369, %rd17, 3;
	add.s64 	%rd370, %rd1, %rd369;
	ld.global.f64 	%fd609, [%rd370];
	ld.global.f64 	%fd610, [%rd368+-8];
	ld.global.f64 	%fd611, [%rd368+8];
	ld.global.f64 	%fd612, [%rd370+-8];
	ld.global.f64 	%fd613, [%rd370+8];
	bra.uni 	$L__BB0_71;
$L__BB0_70:
	ld.global.f64 	%fd606, [%rd16+-8];
	ld.global.f64 	%fd607, [%rd12];
	sub.s32 	%r192, %r36, %r110;
	mul.wide.s32 	%rd371, %r192, 8;
	add.s64 	%rd372, %rd7, %rd371;
	ld.global.f64 	%fd608, [%rd372];
	ld.global.f64 	%fd609, [%rd13];
	ld.global.f64 	%fd610, [%rd372+-8];
	ld.global.f64 	%fd611, [%rd15+-16];
	shl.b64 	%rd373, %rd14, 3;
	add.s64 	%rd374, %rd1, %rd373;
	ld.global.f64 	%fd612, [%rd374+-16];
	mov.f64 	%fd613, %fd341;
$L__BB0_71:
	mul.wide.u32 	%rd375, %r36, 8;
	add.s64 	%rd376, %rd7, %rd375;
	ld.global.f64 	%fd561, [%rd376];
	add.f64 	%fd562, %fd561, %fd561;
	add.s64 	%rd377, %rd4, %rd375;
	ld.global.f64 	%fd563, [%rd377];
	sub.f64 	%fd564, %fd562, %fd563;
	add.f64 	%fd565, %fd606, %fd607;
	add.f64 	%fd566, %fd565, %fd608;
	add.f64 	%fd567, %fd566, %fd609;
	add.f64 	%fd568, %fd610, %fd611;
	add.f64 	%fd569, %fd568, %fd612;
	add.f64 	%fd570, %fd569, %fd613;
	fma.rn.f64 	%fd571, %fd570, 0d3FD0000000000000, %fd567;
	fma.rn.f64 	%fd572, %fd561, 0dC014000000000000, %fd571;
	div.rn.f64 	%fd573, %fd572, %fd11;
	add.f64 	%fd574, %fd573, %fd12;
	fma.rn.f64 	%fd575, %fd10, %fd574, %fd564;
	add.s64 	%rd378, %rd3, %rd375;
	st.global.f64 	[%rd378], %fd575;
	bra.uni 	$L__BB0_73;
$L__BB0_72:
	mul.wide.u32 	%rd379, %r36, 8;
	add.s64 	%rd380, %rd3, %rd379;
	mov.b64 	%rd381, 0;
	st.global.u64 	[%rd380], %rd381;
$L__BB0_73:
	cvt.u32.u64 	%r193, %rd17;
	add.s32 	%r37, %r110, -2;
	setp.eq.s32 	%p81, %r193, %r37;
	cvt.u64.u32 	%rd18, %r214;
	add.s64 	%rd19, %rd17, %rd18;
	@%p81 bra 	$L__BB0_75;
	ld.global.f64 	%fd614, [%rd16];
	shl.b64 	%rd382, %rd19, 3;
	add.s64 	%rd383, %rd382, %rd7;
	ld.global.f64 	%fd615, [%rd383+16];
	cvt.s64.s32 	%rd384, %rd17;
	add.s64 	%rd385, %rd384, %rd18;
	sub.s64 	%rd386, %rd385, %rd14;
	shl.b64 	%rd387, %rd386, 3;
	add.s64 	%rd388, %rd7, %rd387;
	ld.global.f64 	%fd616, [%rd388+8];
	shl.b64 	%rd389, %rd17, 3;
	add.s64 	%rd390, %rd1, %rd389;
	ld.global.f64 	%fd617, [%rd390+8];
	cvt.s64.s32 	%rd391, %r19;
	add.s64 	%rd392, %rd385, %rd391;
	shl.b64 	%rd393, %rd392, 3;
	add.s64 	%rd394, %rd7, %rd393;
	ld.global.f64 	%fd618, [%rd394+8];
	ld.global.f64 	%fd619, [%rd388+16];
	ld.global.f64 	%fd620, [%rd390];
	ld.global.f64 	%fd621, [%rd390+16];
	bra.uni 	$L__BB0_76;
$L__BB0_75:
	ld.global.f64 	%fd614, [%rd16];
	ld.global.f64 	%fd615, [%rd12];
	cvt.s64.s32 	%rd395, %r37;
	add.s64 	%rd396, %rd395, %rd18;
	sub.s64 	%rd397, %rd396, %rd14;
	shl.b64 	%rd398, %rd397, 3;
	add.s64 	%rd399, %rd7, %rd398;
	ld.global.f64 	%fd616, [%rd399+8];
	ld.global.f64 	%fd617, [%rd13];
	cvt.s64.s32 	%rd400, %r19;
	add.s64 	%rd401, %rd396, %rd400;
	shl.b64 	%rd402, %rd401, 3;
	add.s64 	%rd403, %rd7, %rd402;
	ld.global.f64 	%fd618, [%rd403+8];
	ld.global.f64 	%fd619, [%rd15+-16];
	shl.b64 	%rd404, %rd14, 3;
	add.s64 	%rd405, %rd1, %rd404;
	ld.global.f64 	%fd620, [%rd405+-16];
	mov.f64 	%fd621, %fd341;
$L__BB0_76:
	cvt.u32.u64 	%r194, %rd17;
	shl.b64 	%rd406, %rd19, 3;
	add.s64 	%rd407, %rd406, %rd7;
	ld.global.f64 	%fd576, [%rd407+8];
	add.f64 	%fd577, %fd576, %fd576;
	add.s64 	%rd408, %rd4, %rd406;
	ld.global.f64 	%fd578, [%rd408+8];
	sub.f64 	%fd579, %fd577, %fd578;
	add.f64 	%fd580, %fd614, %fd615;
	add.f64 	%fd581, %fd580, %fd616;
	add.f64 	%fd582, %fd581, %fd617;
	add.f64 	%fd583, %fd618, %fd619;
	add.f64 	%fd584, %fd583, %fd620;
	add.f64 	%fd585, %fd584, %fd621;
	fma.rn.f64 	%fd586, %fd585, 0d3FD0000000000000, %fd582;
	fma.rn.f64 	%fd587, %fd576, 0dC014000000000000, %fd586;
	div.rn.f64 	%fd588, %fd587, %fd11;
	add.f64 	%fd589, %fd588, %fd12;
	fma.rn.f64 	%fd590, %fd10, %fd589, %fd579;
	add.s64 	%rd409, %rd3, %rd406;
	st.global.f64 	[%rd409+8], %fd590;
	add.s32 	%r210, %r194, 2;
	and.b32  	%r211, %r110, 2147483646;
	setp.ne.s32 	%p82, %r210, %r211;
	@%p82 bra 	$L__BB0_67;
$L__BB0_77:
	setp.eq.s32 	%p83, %r21, 0;
	@%p83 bra 	$L__BB0_89;
	add.s32 	%r41, %r211, %r214;
	setp.eq.s32 	%p84, %r211, 0;
	@%p84 bra 	$L__BB0_83;
	setp.eq.s32 	%p85, %r211, %r18;
	@%p85 bra 	$L__BB0_81;
	mul.wide.s32 	%rd410, %r41, 8;
	add.s64 	%rd411, %rd7, %rd410;
	ld.global.f64 	%fd622, [%rd411+-8];
	mul.wide.u32 	%rd412, %r41, 8;
	add.s64 	%rd413, %rd7, %rd412;
	ld.global.f64 	%fd623, [%rd413+8];
	sub.s32 	%r195, %r41, %r110;
	mul.wide.s32 	%rd414, %r195, 8;
	add.s64 	%rd415, %rd7, %rd414;
	ld.global.f64 	%fd624, [%rd415];
	mul.wide.u32 	%rd416, %r211, 8;
	add.s64 	%rd417, %rd1, %rd416;
	ld.global.f64 	%fd625, [%rd417];
	ld.global.f64 	%fd626, [%rd415+-8];
	ld.global.f64 	%fd627, [%rd415+8];
	ld.global.f64 	%fd628, [%rd417+-8];
	ld.global.f64 	%fd629, [%rd417+8];
	bra.uni 	$L__BB0_82;
$L__BB0_81:
	mul.wide.s32 	%rd418, %r41, 8;
	add.s64 	%rd419, %rd7, %rd418;
	ld.global.f64 	%fd622, [%rd419+-8];
	ld.global.f64 	%fd623, [%rd12];
	sub.s32 	%r196, %r41, %r110;
	mul.wide.s32 	%rd420, %r196, 8;
	add.s64 	%rd421, %rd7, %rd420;
	ld.global.f64 	%fd624, [%rd421];
	ld.global.f64 	%fd625, [%rd13];
	ld.global.f64 	%fd626, [%rd421+-8];
	ld.global.f64 	%fd627, [%rd15+-16];
	shl.b64 	%rd422, %rd14, 3;
	add.s64 	%rd423, %rd1, %rd422;
	ld.global.f64 	%fd628, [%rd423+-16];
	mov.f64 	%fd629, %fd341;
$L__BB0_82:
	mul.wide.u32 	%rd424, %r41, 8;
	add.s64 	%rd425, %rd7, %rd424;
	ld.global.f64 	%fd591, [%rd425];
	add.f64 	%fd592, %fd591, %fd591;
	add.s64 	%rd426, %rd4, %rd424;
	ld.global.f64 	%fd593, [%rd426];
	sub.f64 	%fd594, %fd592, %fd593;
	add.f64 	%fd595, %fd622, %fd623;
	add.f64 	%fd596, %fd595, %fd624;
	add.f64 	%fd597, %fd596, %fd625;
	add.f64 	%fd598, %fd626, %fd627;
	add.f64 	%fd599, %fd598, %fd628;
	add.f64 	%fd600, %fd599, %fd629;
	fma.rn.f64 	%fd601, %fd600, 0d3FD0000000000000, %fd597;
	fma.rn.f64 	%fd602, %fd591, 0dC014000000000000, %fd601;
	div.rn.f64 	%fd603, %fd602, %fd11;
	add.f64 	%fd604, %fd603, %fd12;
	fma.rn.f64 	%fd605, %fd10, %fd604, %fd594;
	add.s64 	%rd427, %rd3, %rd424;
	st.global.f64 	[%rd427], %fd605;
	bra.uni 	$L__BB0_89;
$L__BB0_83:
	mul.wide.u32 	%rd428, %r41, 8;
	add.s64 	%rd429, %rd3, %rd428;
	mov.b64 	%rd430, 0;
	st.global.u64 	[%rd429], %rd430;
	bra.uni 	$L__BB0_89;
$L__BB0_84:
	mul.wide.s32 	%rd344, %r214, 8;
	mul.wide.s32 	%rd345, %r110, 8;
	sub.s64 	%rd346, %rd7, %rd345;
	add.s64 	%rd20, %rd346, %rd344;
	setp.ne.s32 	%p76, %r212, -1;
	mul.wide.u32 	%rd347, %r214, 8;
	add.s64 	%rd21, %rd7, %rd347;
	@%p76 bra 	$L__BB0_86;
	ld.global.f64 	%fd630, [%rd21+-8];
	mul.wide.u32 	%rd352, %r22, 8;
	add.s64 	%rd353, %rd2, %rd352;
	ld.global.f64 	%fd631, [%rd353];
	ld.global.f64 	%fd632, [%rd20];
	mul.wide.u32 	%rd354, %r213, 8;
	add.s64 	%rd355, %rd7, %rd354;
	ld.global.f64 	%fd633, [%rd355];
	ld.global.f64 	%fd634, [%rd20+-8];
	ld.global.f64 	%fd635, [%rd353+-8];
	shl.b64 	%rd356, %rd14, 3;
	add.s64 	%rd357, %rd21, %rd356;
	ld.global.f64 	%fd636, [%rd357+-8];
	ld.global.f64 	%fd637, [%rd353+8];
	bra.uni 	$L__BB0_87;
$L__BB0_86:
	ld.global.f64 	%fd630, [%rd21+-8];
	ld.global.f64 	%fd631, [%rd21+8];
	ld.global.f64 	%fd632, [%rd20];
	mul.wide.u32 	%rd348, %r213, 8;
	add.s64 	%rd349, %rd7, %rd348;
	ld.global.f64 	%fd633, [%rd349];
	ld.global.f64 	%fd634, [%rd20+-8];
	ld.global.f64 	%fd635, [%rd20+8];
	shl.b64 	%rd350, %rd14, 3;
	add.s64 	%rd351, %rd21, %rd350;
	ld.global.f64 	%fd636, [%rd351+-8];
	ld.global.f64 	%fd637, [%rd349+8];
$L__BB0_87:
	ld.global.f64 	%fd546, [%rd21];
	add.f64 	%fd547, %fd546, %fd546;
	mul.wide.u32 	%rd358, %r214, 8;
	add.s64 	%rd359, %rd4, %rd358;
	ld.global.f64 	%fd548, [%rd359];
	sub.f64 	%fd549, %fd547, %fd548;
	add.f64 	%fd550, %fd630, %fd631;
	add.f64 	%fd551, %fd550, %fd632;
	add.f64 	%fd552, %fd551, %fd633;
	add.f64 	%fd553, %fd634, %fd635;
	add.f64 	%fd554, %fd553, %fd636;
	add.f64 	%fd555, %fd554, %fd637;
	fma.rn.f64 	%fd556, %fd555, 0d3FD0000000000000, %fd552;
	fma.rn.f64 	%fd557, %fd546, 0dC014000000000000, %fd556;
	div.rn.f64 	%fd558, %fd557, %fd11;
	add.f64 	%fd559, %fd558, %fd12;
	fma.rn.f64 	%fd560, %fd10, %fd559, %fd549;
	add.s64 	%rd360, %rd3, %rd358;
	st.global.f64 	[%rd360], %fd560;
$L__BB0_88:
	add.s32 	%r216, %r216, -1;
	add.s32 	%r215, %r215, 1;
	add.s32 	%r214, %r214, 1;
	add.s32 	%r213, %r213, 1;
	add.s32 	%r212, %r212, 1;
	setp.ne.s32 	%p77, %r216, -1;
	@%p77 bra 	$L__BB0_63;
$L__BB0_89:
	setp.eq.s32 	%p93, %r205, %r110;
	@%p93 bra 	$L__BB0_177;
	bra.uni 	$L__BB0_49;
$L__BB0_90:
	setp.eq.s32 	%p52, %r52, %r15;
	@%p52 bra 	$L__BB0_94;
	mul.wide.u32 	%rd252, %r52, 8;
	add.s64 	%rd22, %rd6, %rd252;
	mov.b32 	%r224, 0;
$L__BB0_92:
	add.s32 	%r71, %r224, %r53;
	setp.ne.s32 	%p53, %r224, %r15;
	@%p53 bra 	$L__BB0_113;
	mul.wide.u32 	%rd267, %r71, 8;
	add.s64 	%rd268, %rd3, %rd267;
	mov.b64 	%rd269, 0;
	st.global.u64 	[%rd268], %rd269;
	bra.uni 	$L__BB0_117;
$L__BB0_94:
	setp.eq.s32 	%p56, %r15, 0;
	mov.b32 	%r223, 0;
	@%p56 bra 	$L__BB0_106;
	mov.b32 	%r222, 0;
$L__BB0_96:
	add.s32 	%r64, %r222, %r53;
	setp.eq.s32 	%p57, %r222, %r15;
	mul.wide.s32 	%rd270, %r64, 8;
	add.s64 	%rd23, %rd7, %rd270;
	cvt.u64.u32 	%rd24, %r222;
	@%p57 bra 	$L__BB0_101;
	cvt.u32.u64 	%r170, %rd24;
	setp.eq.s32 	%p58, %r170, 0;
	mul.wide.u32 	%rd271, %r64, 8;
	add.s64 	%rd25, %rd7, %rd271;
	@%p58 bra 	$L__BB0_99;
	ld.global.f64 	%fd638, [%rd23+-8];
	ld.global.f64 	%fd639, [%rd25+8];
	sub.s32 	%r171, %r64, %r110;
	mul.wide.s32 	%rd272, %r171, 8;
	add.s64 	%rd273, %rd7, %rd272;
	ld.global.f64 	%fd640, [%rd273];
	shl.b64 	%rd274, %rd24, 3;
	add.s64 	%rd275, %rd1, %rd274;
	ld.global.f64 	%fd641, [%rd275];
	ld.global.f64 	%fd642, [%rd273+-8];
	ld.global.f64 	%fd643, [%rd273+8];
	ld.global.f64 	%fd644, [%rd275+-8];
	ld.global.f64 	%fd645, [%rd275+8];
	bra.uni 	$L__BB0_100;
$L__BB0_99:
	mul.wide.u32 	%rd276, %r15, 8;
	add.s64 	%rd277, %rd6, %rd276;
	ld.global.f64 	%fd638, [%rd277];
	ld.global.f64 	%fd639, [%rd25+8];
	sub.s32 	%r172, %r64, %r110;
	mul.wide.s32 	%rd278, %r172, 8;
	add.s64 	%rd279, %rd7, %rd278;
	ld.global.f64 	%fd640, [%rd279];
	ld.global.f64 	%fd641, [%rd1];
	shl.b64 	%rd280, %rd11, 3;
	add.s64 	%rd281, %rd6, %rd280;
	ld.global.f64 	%fd642, [%rd281+-16];
	ld.global.f64 	%fd643, [%rd279+8];
	ld.global.f64 	%fd645, [%rd1+8];
	mov.f64 	%fd644, %fd341;
$L__BB0_100:
	ld.global.f64 	%fd492, [%rd25];
	add.f64 	%fd493, %fd492, %fd492;
	mul.wide.u32 	%rd282, %r64, 8;
	add.s64 	%rd283, %rd4, %rd282;
	ld.global.f64 	%fd494, [%rd283];
	sub.f64 	%fd495, %fd493, %fd494;
	add.f64 	%fd496, %fd638, %fd639;
	add.f64 	%fd497, %fd496, %fd640;
	add.f64 	%fd498, %fd497, %fd641;
	add.f64 	%fd499, %fd642, %fd643;
	add.f64 	%fd500, %fd499, %fd644;
	add.f64 	%fd501, %fd500, %fd645;
	fma.rn.f64 	%fd502, %fd501, 0d3FD0000000000000, %fd498;
	fma.rn.f64 	%fd503, %fd492, 0dC014000000000000, %fd502;
	div.rn.f64 	%fd504, %fd503, %fd8;
	add.f64 	%fd505, %fd504, %fd9;
	fma.rn.f64 	%fd506, %fd7, %fd505, %fd495;
	add.s64 	%rd284, %rd3, %rd282;
	st.global.f64 	[%rd284], %fd506;
	bra.uni 	$L__BB0_102;
$L__BB0_101:
	mul.wide.u32 	%rd285, %r64, 8;
	add.s64 	%rd286, %rd3, %rd285;
	mov.b64 	%rd287, 0;
	st.global.u64 	[%rd286], %rd287;
$L__BB0_102:
	cvt.u32.u64 	%r173, %rd24;
	add.s32 	%r65, %r110, -2;
	setp.eq.s32 	%p59, %r173, %r65;
	@%p59 bra 	$L__BB0_104;
	ld.global.f64 	%fd507, [%rd23];
	cvt.u64.u32 	%rd288, %r53;
	add.s64 	%rd289, %rd24, %rd288;
	shl.b64 	%rd290, %rd289, 3;
	add.s64 	%rd291, %rd290, %rd7;
	ld.global.f64 	%fd508, [%rd291+16];
	cvt.s64.s32 	%rd292, %rd24;
	add.s64 	%rd293, %rd292, %rd288;
	sub.s64 	%rd294, %rd293, %rd11;
	shl.b64 	%rd295, %rd294, 3;
	add.s64 	%rd296, %rd7, %rd295;
	ld.global.f64 	%fd509, [%rd296+8];
	shl.b64 	%rd297, %rd24, 3;
	add.s64 	%rd298, %rd1, %rd297;
	ld.global.f64 	%fd510, [%rd298+8];
	not.b32 	%r174, %r110;
	cvt.s64.s32 	%rd299, %r174;
	add.s64 	%rd300, %rd293, %rd299;
	shl.b64 	%rd301, %rd300, 3;
	add.s64 	%rd302, %rd7, %rd301;
	ld.global.f64 	%fd511, [%rd302+8];
	ld.global.f64 	%fd512, [%rd296+16];
	ld.global.f64 	%fd513, [%rd298];
	ld.global.f64 	%fd514, [%rd298+16];
	add.f64 	%fd515, %fd507, %fd508;
	add.f64 	%fd516, %fd515, %fd509;
	add.f64 	%fd517, %fd516, %fd510;
	add.f64 	%fd518, %fd511, %fd512;
	add.f64 	%fd519, %fd518, %fd513;
	add.f64 	%fd520, %fd519, %fd514;
	fma.rn.f64 	%fd521, %fd520, 0d3FD0000000000000, %fd517;
	ld.global.f64 	%fd522, [%rd291+8];
	add.f64 	%fd523, %fd522, %fd522;
	add.s64 	%rd303, %rd4, %rd290;
	ld.global.f64 	%fd524, [%rd303+8];
	sub.f64 	%fd525, %fd523, %fd524;
	fma.rn.f64 	%fd526, %fd522, 0dC014000000000000, %fd521;
	div.rn.f64 	%fd527, %fd526, %fd8;
	add.f64 	%fd528, %fd527, %fd9;
	fma.rn.f64 	%fd529, %fd7, %fd528, %fd525;
	add.s64 	%rd304, %rd3, %rd290;
	st.global.f64 	[%rd304+8], %fd529;
	bra.uni 	$L__BB0_105;
$L__BB0_104:
	cvt.u64.u32 	%rd305, %r53;
	cvt.u64.u32 	%rd306, %r65;
	add.s64 	%rd307, %rd306, %rd305;
	shl.b64 	%rd308, %rd307, 3;
	add.s64 	%rd309, %rd3, %rd308;
	mov.b64 	%rd310, 0;
	st.global.u64 	[%rd309+8], %rd310;
$L__BB0_105:
	cvt.u32.u64 	%r175, %rd24;
	add.s32 	%r222, %r175, 2;
	and.b32  	%r223, %r110, 2147483646;
	setp.ne.s32 	%p60, %r222, %r223;
	@%p60 bra 	$L__BB0_96;
$L__BB0_106:
	setp.eq.s32 	%p61, %r17, 0;
	@%p61 bra 	$L__BB0_118;
	add.s32 	%r69, %r223, %r53;
	setp.eq.s32 	%p62, %r223, %r15;
	@%p62 bra 	$L__BB0_112;
	setp.eq.s32 	%p63, %r223, 0;
	mul.wide.u32 	%rd311, %r69, 8;
	add.s64 	%rd26, %rd7, %rd311;
	@%p63 bra 	$L__BB0_110;
	mul.wide.s32 	%rd312, %r69, 8;
	add.s64 	%rd313, %rd7, %rd312;
	ld.global.f64 	%fd646, [%rd313+-8];
	ld.global.f64 	%fd647, [%rd26+8];
	sub.s32 	%r176, %r69, %r110;
	mul.wide.s32 	%rd314, %r176, 8;
	add.s64 	%rd315, %rd7, %rd314;
	ld.global.f64 	%fd648, [%rd315];
	mul.wide.u32 	%rd316, %r223, 8;
	add.s64 	%rd317, %rd1, %rd316;
	ld.global.f64 	%fd649, [%rd317];
	ld.global.f64 	%fd650, [%rd315+-8];
	ld.global.f64 	%fd651, [%rd315+8];
	ld.global.f64 	%fd652, [%rd317+-8];
	ld.global.f64 	%fd653, [%rd317+8];
	bra.uni 	$L__BB0_111;
$L__BB0_110:
	mul.wide.u32 	%rd318, %r15, 8;
	add.s64 	%rd319, %rd6, %rd318;
	ld.global.f64 	%fd646, [%rd319];
	ld.global.f64 	%fd647, [%rd26+8];
	sub.s32 	%r177, %r69, %r110;
	mul.wide.s32 	%rd320, %r177, 8;
	add.s64 	%rd321, %rd7, %rd320;
	ld.global.f64 	%fd648, [%rd321];
	ld.global.f64 	%fd649, [%rd1];
	shl.b64 	%rd322, %rd11, 3;
	add.s64 	%rd323, %rd6, %rd322;
	ld.global.f64 	%fd650, [%rd323+-16];
	ld.global.f64 	%fd651, [%rd321+8];
	ld.global.f64 	%fd653, [%rd1+8];
	mov.f64 	%fd652, %fd341;
$L__BB0_111:
	ld.global.f64 	%fd530, [%rd26];
	add.f64 	%fd531, %fd530, %fd530;
	mul.wide.u32 	%rd324, %r69, 8;
	add.s64 	%rd325, %rd4, %rd324;
	ld.global.f64 	%fd532, [%rd325];
	sub.f64 	%fd533, %fd531, %fd532;
	add.f64 	%fd534, %fd646, %fd647;
	add.f64 	%fd535, %fd534, %fd648;
	add.f64 	%fd536, %fd535, %fd649;
	add.f64 	%fd537, %fd650, %fd651;
	add.f64 	%fd538, %fd537, %fd652;
	add.f64 	%fd539, %fd538, %fd653;
	fma.rn.f64 	%fd540, %fd539, 0d3FD0000000000000, %fd536;
	fma.rn.f64 	%fd541, %fd530, 0dC014000000000000, %fd540;
	div.rn.f64 	%fd542, %fd541, %fd8;
	add.f64 	%fd543, %fd542, %fd9;
	fma.rn.f64 	%fd544, %fd7, %fd543, %fd533;
	add.s64 	%rd326, %rd3, %rd324;
	st.global.f64 	[%rd326], %fd544;
	bra.uni 	$L__BB0_118;
$L__BB0_112:
	mul.wide.u32 	%rd327, %r69, 8;
	add.s64 	%rd328, %rd3, %rd327;
	mov.b64 	%rd329, 0;
	st.global.u64 	[%rd328], %rd329;
	bra.uni 	$L__BB0_118;
$L__BB0_113:
	setp.ne.s32 	%p54, %r224, 0;
	mul.wide.u32 	%rd253, %r71, 8;
	add.s64 	%rd27, %rd7, %rd253;
	@%p54 bra 	$L__BB0_115;
	ld.global.f64 	%fd654, [%rd22];
	ld.global.f64 	%fd655, [%rd27+8];
	sub.s32 	%r166, %r71, %r110;
	mul.wide.s32 	%rd260, %r166, 8;
	add.s64 	%rd261, %rd7, %rd260;
	ld.global.f64 	%fd656, [%rd261];
	add.s32 	%r167, %r71, %r110;
	mul.wide.u32 	%rd262, %r167, 8;
	add.s64 	%rd263, %rd7, %rd262;
	ld.global.f64 	%fd657, [%rd263];
	ld.global.f64 	%fd658, [%rd22+-8];
	ld.global.f64 	%fd659, [%rd261+8];
	ld.global.f64 	%fd660, [%rd22+8];
	ld.global.f64 	%fd661, [%rd263+8];
	bra.uni 	$L__BB0_116;
$L__BB0_115:
	ld.global.f64 	%fd654, [%rd27+-8];
	ld.global.f64 	%fd655, [%rd27+8];
	sub.s32 	%r164, %r71, %r110;
	mul.wide.s32 	%rd254, %r164, 8;
	add.s64 	%rd255, %rd7, %rd254;
	ld.global.f64 	%fd656, [%rd255];
	add.s32 	%r165, %r71, %r110;
	mul.wide.u32 	%rd256, %r165, 8;
	add.s64 	%rd257, %rd7, %rd256;
	ld.global.f64 	%fd657, [%rd257];
	ld.global.f64 	%fd658, [%rd255+-8];
	ld.global.f64 	%fd659, [%rd255+8];
	shl.b64 	%rd258, %rd11, 3;
	add.s64 	%rd259, %rd27, %rd258;
	ld.global.f64 	%fd660, [%rd259+-8];
	ld.global.f64 	%fd661, [%rd257+8];
$L__BB0_116:
	ld.global.f64 	%fd477, [%rd27];
	add.f64 	%fd478, %fd477, %fd477;
	mul.wide.u32 	%rd264, %r71, 8;
	add.s64 	%rd265, %rd4, %rd264;
	ld.global.f64 	%fd479, [%rd265];
	sub.f64 	%fd480, %fd478, %fd479;
	add.f64 	%fd481, %fd654, %fd655;
	add.f64 	%fd482, %fd481, %fd656;
	add.f64 	%fd483, %fd482, %fd657;
	add.f64 	%fd484, %fd658, %fd659;
	add.f64 	%fd485, %fd484, %fd660;
	add.f64 	%fd486, %fd485, %fd661;
	fma.rn.f64 	%fd487, %fd486, 0d3FD0000000000000, %fd483;
	fma.rn.f64 	%fd488, %fd477, 0dC014000000000000, %fd487;
	div.rn.f64 	%fd489, %fd488, %fd8;
	add.f64 	%fd490, %fd489, %fd9;
	fma.rn.f64 	%fd491, %fd7, %fd490, %fd480;
	add.s64 	%rd266, %rd3, %rd264;
	st.global.f64 	[%rd266], %fd491;
$L__BB0_117:
	add.s32 	%r224, %r224, 1;
	setp.ne.s32 	%p55, %r224, %r110;
	@%p55 bra 	$L__BB0_92;
$L__BB0_118:
	setp.eq.s32 	%p71, %r217, %r110;
	@%p71 bra 	$L__BB0_177;
	bra.uni 	$L__BB0_5;
$L__BB0_119:
	setp.eq.s32 	%p30, %r73, 0;
	@%p30 bra 	$L__BB0_123;
	mul.wide.u32 	%rd142, %r73, 8;
	add.s64 	%rd28, %rd2, %rd142;
	mov.b32 	%r232, 0;
$L__BB0_121:
	add.s32 	%r90, %r232, %r74;
	setp.ne.s32 	%p31, %r232, 0;
	@%p31 bra 	$L__BB0_142;
	mul.wide.u32 	%rd159, %r90, 8;
	add.s64 	%rd160, %rd3, %rd159;
	mov.b64 	%rd161, 0;
	st.global.u64 	[%rd160], %rd161;
	bra.uni 	$L__BB0_146;
$L__BB0_123:
	setp.eq.s32 	%p34, %r8, 0;
	mov.b32 	%r231, 0;
	@%p34 bra 	$L__BB0_135;
	mov.b32 	%r230, 0;
$L__BB0_125:
	add.s32 	%r84, %r230, %r74;
	setp.eq.s32 	%p35, %r230, 0;
	mul.wide.u32 	%rd162, %r230, 8;
	add.s64 	%rd29, %rd5, %rd162;
	@%p35 bra 	$L__BB0_130;
	setp.eq.s32 	%p36, %r230, %r8;
	mul.wide.u32 	%rd163, %r84, 8;
	add.s64 	%rd30, %rd7, %rd163;
	@%p36 bra 	$L__BB0_128;
	mul.wide.s32 	%rd164, %r84, 8;
	add.s64 	%rd165, %rd7, %rd164;
	ld.global.f64 	%fd662, [%rd165+-8];
	ld.global.f64 	%fd663, [%rd30+8];
	ld.global.f64 	%fd664, [%rd29];
	add.s32 	%r151, %r84, %r110;
	mul.wide.u32 	%rd166, %r151, 8;
	add.s64 	%rd167, %rd7, %rd166;
	ld.global.f64 	%fd665, [%rd167];
	ld.global.f64 	%fd666, [%rd29+-8];
	ld.global.f64 	%fd667, [%rd29+8];
	shl.b64 	%rd168, %rd9, 3;
	add.s64 	%rd169, %rd165, %rd168;
	ld.global.f64 	%fd668, [%rd169+-8];
	ld.global.f64 	%fd669, [%rd167+8];
	bra.uni 	$L__BB0_129;
$L__BB0_128:
	mul.wide.s32 	%rd170, %r84, 8;
	add.s64 	%rd171, %rd7, %rd170;
	ld.global.f64 	%fd662, [%rd171+-8];
	ld.global.f64 	%fd663, [%rd2];
	ld.global.f64 	%fd664, [%rd8];
	add.s32 	%r152, %r84, %r110;
	mul.wide.u32 	%rd172, %r152, 8;
	add.s64 	%rd173, %rd7, %rd172;
	ld.global.f64 	%fd665, [%rd173];
	ld.global.f64 	%fd666, [%rd10+-16];
	shl.b64 	%rd174, %rd9, 3;
	add.s64 	%rd175, %rd171, %rd174;
	ld.global.f64 	%fd668, [%rd175+-8];
	ld.global.f64 	%fd669, [%rd2+8];
	mov.f64 	%fd667, %fd341;
$L__BB0_129:
	ld.global.f64 	%fd431, [%rd30];
	add.f64 	%fd432, %fd431, %fd431;
	mul.wide.u32 	%rd176, %r84, 8;
	add.s64 	%rd177, %rd4, %rd176;
	ld.global.f64 	%fd433, [%rd177];
	sub.f64 	%fd434, %fd432, %fd433;
	add.f64 	%fd435, %fd662, %fd663;
	add.f64 	%fd436, %fd435, %fd664;
	add.f64 	%fd437, %fd436, %fd665;
	add.f64 	%fd438, %fd666, %fd667;
	add.f64 	%fd439, %fd438, %fd668;
	add.f64 	%fd440, %fd439, %fd669;
	fma.rn.f64 	%fd441, %fd440, 0d3FD0000000000000, %fd437;
	fma.rn.f64 	%fd442, %fd431, 0dC014000000000000, %fd441;
	div.rn.f64 	%fd443, %fd442, %fd5;
	add.f64 	%fd444, %fd443, %fd6;
	fma.rn.f64 	%fd445, %fd4, %fd444, %fd434;
	add.s64 	%rd178, %rd3, %rd176;
	st.global.f64 	[%rd178], %fd445;
	bra.uni 	$L__BB0_131;
$L__BB0_130:
	mul.wide.u32 	%rd179, %r84, 8;
	add.s64 	%rd180, %rd3, %rd179;
	mov.b64 	%rd181, 0;
	st.global.u64 	[%rd180], %rd181;
$L__BB0_131:
	add.s32 	%r85, %r110, -2;
	setp.eq.s32 	%p37, %r230, %r85;
	cvt.u64.u32 	%rd31, %r84;
	mul.wide.u32 	%rd182, %r84, 8;
	add.s64 	%rd183, %rd182, %rd7;
	add.s64 	%rd32, %rd183, 8;
	@%p37 bra 	$L__BB0_133;
	shl.b64 	%rd184, %rd31, 3;
	add.s64 	%rd185, %rd7, %rd184;
	ld.global.f64 	%fd670, [%rd185];
	ld.global.f64 	%fd671, [%rd32+8];
	ld.global.f64 	%fd672, [%rd29+8];
	shl.b64 	%rd186, %rd9, 3;
	add.s64 	%rd187, %rd185, %rd186;
	ld.global.f64 	%fd673, [%rd187+8];
	ld.global.f64 	%fd674, [%rd29];
	ld.global.f64 	%fd675, [%rd29+16];
	cvt.u64.u32 	%rd188, %r74;
	cvt.s64.s32 	%rd189, %r230;
	add.s64 	%rd190, %rd189, %rd188;
	add.s64 	%rd191, %rd190, %rd9;
	shl.b64 	%rd192, %rd191, 3;
	add.s64 	%rd193, %rd192, %rd7;
	ld.global.f64 	%fd676, [%rd193];
	ld.global.f64 	%fd677, [%rd187+16];
	bra.uni 	$L__BB0_134;
$L__BB0_133:
	shl.b64 	%rd194, %rd31, 3;
	add.s64 	%rd195, %rd7, %rd194;
	ld.global.f64 	%fd670, [%rd195];
	ld.global.f64 	%fd671, [%rd2];
	ld.global.f64 	%fd672, [%rd8];
	add.s32 	%r153, %r85, %r74;
	cvt.u64.u32 	%rd196, %r153;
	add.s64 	%rd197, %rd196, %rd9;
	shl.b64 	%rd198, %rd197, 3;
	add.s64 	%rd199, %rd7, %rd198;
	ld.global.f64 	%fd673, [%rd199+8];
	ld.global.f64 	%fd674, [%rd10+-16];
	cvt.u64.u32 	%rd200, %r74;
	cvt.s64.s32 	%rd201, %r85;
	add.s64 	%rd202, %rd201, %rd200;
	add.s64 	%rd203, %rd202, %rd9;
	shl.b64 	%rd204, %rd203, 3;
	add.s64 	%rd205, %rd204, %rd7;
	ld.global.f64 	%fd676, [%rd205];
	ld.global.f64 	%fd677, [%rd2+8];
	mov.f64 	%fd675, %fd341;
$L__BB0_134:
	ld.global.f64 	%fd446, [%rd32];
	add.f64 	%fd447, %fd446, %fd446;
	shl.b64 	%rd206, %rd31, 3;
	add.s64 	%rd207, %rd4, %rd206;
	ld.global.f64 	%fd448, [%rd207+8];
	sub.f64 	%fd449, %fd447, %fd448;
	add.f64 	%fd450, %fd670, %fd671;
	add.f64 	%fd451, %fd450, %fd672;
	add.f64 	%fd452, %fd451, %fd673;
	add.f64 	%fd453, %fd674, %fd675;
	add.f64 	%fd454, %fd453, %fd676;
	add.f64 	%fd455, %fd454, %fd677;
	fma.rn.f64 	%fd456, %fd455, 0d3FD0000000000000, %fd452;
	fma.rn.f64 	%fd457, %fd446, 0dC014000000000000, %fd456;
	div.rn.f64 	%fd458, %fd457, %fd5;
	add.f64 	%fd459, %fd458, %fd6;
	fma.rn.f64 	%fd460, %fd4, %fd459, %fd449;
	add.s64 	%rd208, %rd3, %rd206;
	st.global.f64 	[%rd208+8], %fd460;
	add.s32 	%r230, %r230, 2;
	setp.ne.s32 	%p38, %r230, %r13;
	mov.u32 	%r231, %r13;
	@%p38 bra 	$L__BB0_125;
$L__BB0_135:
	setp.eq.s32 	%p39, %r12, 0;
	@%p39 bra 	$L__BB0_147;
	add.s32 	%r88, %r231, %r74;
	setp.eq.s32 	%p40, %r231, 0;
	@%p40 bra 	$L__BB0_141;
	setp.eq.s32 	%p41, %r231, %r8;
	mul.wide.u32 	%rd209, %r88, 8;
	add.s64 	%rd33, %rd7, %rd209;
	@%p41 bra 	$L__BB0_139;
	mul.wide.s32 	%rd210, %r88, 8;
	add.s64 	%rd211, %rd7, %rd210;
	ld.global.f64 	%fd678, [%rd211+-8];
	ld.global.f64 	%fd679, [%rd33+8];
	mul.wide.u32 	%rd212, %r231, 8;
	add.s64 	%rd213, %rd5, %rd212;
	ld.global.f64 	%fd680, [%rd213];
	add.s32 	%r154, %r88, %r110;
	mul.wide.u32 	%rd214, %r154, 8;
	add.s64 	%rd215, %rd7, %rd214;
	ld.global.f64 	%fd681, [%rd215];
	ld.global.f64 	%fd682, [%rd213+-8];
	ld.global.f64 	%fd683, [%rd213+8];
	shl.b64 	%rd216, %rd9, 3;
	add.s64 	%rd217, %rd211, %rd216;
	ld.global.f64 	%fd684, [%rd217+-8];
	ld.global.f64 	%fd685, [%rd215+8];
	bra.uni 	$L__BB0_140;
$L__BB0_139:
	mul.wide.s32 	%rd218, %r88, 8;
	add.s64 	%rd219, %rd7, %rd218;
	ld.global.f64 	%fd678, [%rd219+-8];
	ld.global.f64 	%fd679, [%rd2];
	ld.global.f64 	%fd680, [%rd8];
	add.s32 	%r155, %r88, %r110;
	mul.wide.u32 	%rd220, %r155, 8;
	add.s64 	%rd221, %rd7, %rd220;
	ld.global.f64 	%fd681, [%rd221];
	ld.global.f64 	%fd682, [%rd10+-16];
	shl.b64 	%rd222, %rd9, 3;
	add.s64 	%rd223, %rd219, %rd222;
	ld.global.f64 	%fd684, [%rd223+-8];
	ld.global.f64 	%fd685, [%rd2+8];
	mov.f64 	%fd683, %fd341;
$L__BB0_140:
	ld.global.f64 	%fd461, [%rd33];
	add.f64 	%fd462, %fd461, %fd461;
	mul.wide.u32 	%rd224, %r88, 8;
	add.s64 	%rd225, %rd4, %rd224;
	ld.global.f64 	%fd463, [%rd225];
	sub.f64 	%fd464, %fd462, %fd463;
	add.f64 	%fd465, %fd678, %fd679;
	add.f64 	%fd466, %fd465, %fd680;
	add.f64 	%fd467, %fd466, %fd681;
	add.f64 	%fd468, %fd682, %fd683;
	add.f64 	%fd469, %fd468, %fd684;
	add.f64 	%fd470, %fd469, %fd685;
	fma.rn.f64 	%fd471, %fd470, 0d3FD0000000000000, %fd467;
	fma.rn.f64 	%fd472, %fd461, 0dC014000000000000, %fd471;
	div.rn.f64 	%fd473, %fd472, %fd5;
	add.f64 	%fd474, %fd473, %fd6;
	fma.rn.f64 	%fd475, %fd4, %fd474, %fd464;
	add.s64 	%rd226, %rd3, %rd224;
	st.global.f64 	[%rd226], %fd475;
	bra.uni 	$L__BB0_147;
$L__BB0_141:
	mul.wide.u32 	%rd227, %r88, 8;
	add.s64 	%rd228, %rd3, %rd227;
	mov.b64 	%rd229, 0;
	st.global.u64 	[%rd228], %rd229;
	bra.uni 	$L__BB0_147;
$L__BB0_142:
	setp.ne.s32 	%p32, %r232, %r8;
	mul.wide.u32 	%rd143, %r90, 8;
	add.s64 	%rd34, %rd7, %rd143;
	@%p32 bra 	$L__BB0_144;
	ld.global.f64 	%fd686, [%rd34+-8];
	ld.global.f64 	%fd687, [%rd28];
	sub.s32 	%r147, %r90, %r110;
	mul.wide.s32 	%rd150, %r147, 8;
	add.s64 	%rd151, %rd7, %rd150;
	ld.global.f64 	%fd688, [%rd151];
	add.s32 	%r148, %r90, %r110;
	mul.wide.u32 	%rd152, %r148, 8;
	add.s64 	%rd153, %rd7, %rd152;
	ld.global.f64 	%fd689, [%rd153];
	ld.global.f64 	%fd690, [%rd151+-8];
	ld.global.f64 	%fd691, [%rd28+-8];
	shl.b64 	%rd154, %rd9, 3;
	add.s64 	%rd155, %rd34, %rd154;
	ld.global.f64 	%fd692, [%rd155+-8];
	ld.global.f64 	%fd693, [%rd28+8];
	bra.uni 	$L__BB0_145;
$L__BB0_144:
	ld.global.f64 	%fd686, [%rd34+-8];
	ld.global.f64 	%fd687, [%rd34+8];
	sub.s32 	%r145, %r90, %r110;
	mul.wide.s32 	%rd144, %r145, 8;
	add.s64 	%rd145, %rd7, %rd144;
	ld.global.f64 	%fd688, [%rd145];
	add.s32 	%r146, %r90, %r110;
	mul.wide.u32 	%rd146, %r146, 8;
	add.s64 	%rd147, %rd7, %rd146;
	ld.global.f64 	%fd689, [%rd147];
	ld.global.f64 	%fd690, [%rd145+-8];
	ld.global.f64 	%fd691, [%rd145+8];
	shl.b64 	%rd148, %rd9, 3;
	add.s64 	%rd149, %rd34, %rd148;
	ld.global.f64 	%fd692, [%rd149+-8];
	ld.global.f64 	%fd693, [%rd147+8];
$L__BB0_145:
	ld.global.f64 	%fd416, [%rd34];
	add.f64 	%fd417, %fd416, %fd416;
	mul.wide.u32 	%rd156, %r90, 8;
	add.s64 	%rd157, %rd4, %rd156;
	ld.global.f64 	%fd418, [%rd157];
	sub.f64 	%fd419, %fd417, %fd418;
	add.f64 	%fd420, %fd686, %fd687;
	add.f64 	%fd421, %fd420, %fd688;
	add.f64 	%fd422, %fd421, %fd689;
	add.f64 	%fd423, %fd690, %fd691;
	add.f64 	%fd424, %fd423, %fd692;
	add.f64 	%fd425, %fd424, %fd693;
	fma.rn.f64 	%fd426, %fd425, 0d3FD0000000000000, %fd422;
	fma.rn.f64 	%fd427, %fd416, 0dC014000000000000, %fd426;
	div.rn.f64 	%fd428, %fd427, %fd5;
	add.f64 	%fd429, %fd428, %fd6;
	fma.rn.f64 	%fd430, %fd4, %fd429, %fd419;
	add.s64 	%rd158, %rd3, %rd156;
	st.global.f64 	[%rd158], %fd430;
$L__BB0_146:
	add.s32 	%r232, %r232, 1;
	setp.ne.s32 	%p33, %r232, %r110;
	@%p33 bra 	$L__BB0_121;
$L__BB0_147:
	setp.eq.s32 	%p49, %r225, %r110;
	@%p49 bra 	$L__BB0_177;
	bra.uni 	$L__BB0_35;
$L__BB0_148:
	mul.wide.u32 	%rd51, %r92, 8;
	add.s64 	%rd35, %rd6, %rd51;
	setp.eq.s32 	%p8, %r92, 0;
	@%p8 bra 	$L__BB0_152;
	mov.b32 	%r240, 0;
$L__BB0_150:
	add.s32 	%r108, %r240, %r93;
	setp.ne.s32 	%p9, %r240, %r1;
	@%p9 bra 	$L__BB0_171;
	mul.wide.u32 	%rd66, %r108, 8;
	add.s64 	%rd67, %rd3, %rd66;
	mov.b64 	%rd68, 0;
	st.global.u64 	[%rd67], %rd68;
	bra.uni 	$L__BB0_175;
$L__BB0_152:
	setp.eq.s32 	%p12, %r1, 0;
	mov.b32 	%r239, 0;
	@%p12 bra 	$L__BB0_164;
	mov.b32 	%r238, 0;
$L__BB0_154:
	add.s32 	%r103, %r238, %r93;
	setp.eq.s32 	%p13, %r238, %r1;
	mul.wide.u32 	%rd69, %r238, 8;
	add.s64 	%rd36, %rd5, %rd69;
	@%p13 bra 	$L__BB0_159;
	setp.eq.s32 	%p14, %r238, 0;
	mul.wide.u32 	%rd70, %r103, 8;
	add.s64 	%rd37, %rd7, %rd70;
	@%p14 bra 	$L__BB0_157;
	mul.wide.s32 	%rd71, %r103, 8;
	add.s64 	%rd72, %rd7, %rd71;
	ld.global.f64 	%fd694, [%rd72+-8];
	ld.global.f64 	%fd695, [%rd37+8];
	ld.global.f64 	%fd696, [%rd36];
	add.s32 	%r132, %r103, %r110;
	mul.wide.u32 	%rd73, %r132, 8;
	add.s64 	%rd74, %rd7, %rd73;
	ld.global.f64 	%fd697, [%rd74];
	ld.global.f64 	%fd698, [%rd36+-8];
	ld.global.f64 	%fd699, [%rd36+8];
	mul.wide.u32 	%rd75, %r110, 8;
	add.s64 	%rd76, %rd72, %rd75;
	ld.global.f64 	%fd700, [%rd76+-8];
	ld.global.f64 	%fd701, [%rd74+8];
	bra.uni 	$L__BB0_158;
$L__BB0_157:
	ld.global.f64 	%fd694, [%rd35];
	ld.global.f64 	%fd695, [%rd37+8];
	ld.global.f64 	%fd696, [%rd5];
	add.s32 	%r133, %r103, %r110;
	mul.wide.u32 	%rd77, %r133, 8;
	add.s64 	%rd78, %rd7, %rd77;
	ld.global.f64 	%fd697, [%rd78];
	ld.global.f64 	%fd699, [%rd5+8];
	ld.global.f64 	%fd700, [%rd35+8];
	ld.global.f64 	%fd701, [%rd78+8];
	mov.f64 	%fd698, %fd341;
$L__BB0_158:
	ld.global.f64 	%fd362, [%rd37];
	add.f64 	%fd363, %fd362, %fd362;
	mul.wide.u32 	%rd79, %r103, 8;
	add.s64 	%rd80, %rd4, %rd79;
	ld.global.f64 	%fd364, [%rd80];
	sub.f64 	%fd365, %fd363, %fd364;
	add.f64 	%fd366, %fd694, %fd695;
	add.f64 	%fd367, %fd366, %fd696;
	add.f64 	%fd368, %fd367, %fd697;
	add.f64 	%fd369, %fd698, %fd699;
	add.f64 	%fd370, %fd369, %fd700;
	add.f64 	%fd371, %fd370, %fd701;
	fma.rn.f64 	%fd372, %fd371, 0d3FD0000000000000, %fd368;
	fma.rn.f64 	%fd373, %fd362, 0dC014000000000000, %fd372;
	div.rn.f64 	%fd374, %fd373, %fd2;
	add.f64 	%fd375, %fd374, %fd3;
	fma.rn.f64 	%fd376, %fd1, %fd375, %fd365;
	add.s64 	%rd81, %rd3, %rd79;
	st.global.f64 	[%rd81], %fd376;
	bra.uni 	$L__BB0_160;
$L__BB0_159:
	mul.wide.u32 	%rd82, %r103, 8;
	add.s64 	%rd83, %rd3, %rd82;
	mov.b64 	%rd84, 0;
	st.global.u64 	[%rd83], %rd84;
$L__BB0_160:
	add.s32 	%r134, %r110, -2;
	setp.eq.s32 	%p15, %r238, %r134;
	@%p15 bra 	$L__BB0_162;
	mul.wide.u32 	%rd85, %r103, 8;
	add.s64 	%rd86, %rd7, %rd85;
	ld.global.f64 	%fd377, [%rd86];
	ld.global.f64 	%fd378, [%rd86+16];
	ld.global.f64 	%fd379, [%rd36+8];
	cvt.u64.u32 	%rd87, %r110;
	mul.wide.u32 	%rd88, %r110, 8;
	add.s64 	%rd89, %rd86, %rd88;
	ld.global.f64 	%fd380, [%rd89+8];
	ld.global.f64 	%fd381, [%rd36];
	ld.global.f64 	%fd382, [%rd36+16];
	cvt.u64.u32 	%rd90, %r93;
	cvt.s64.s32 	%rd91, %r238;
	add.s64 	%rd92, %rd91, %rd90;
	add.s64 	%rd93, %rd92, %rd87;
	shl.b64 	%rd94, %rd93, 3;
	add.s64 	%rd95, %rd94, %rd7;
	ld.global.f64 	%fd383, [%rd95];
	ld.global.f64 	%fd384, [%rd89+16];
	add.f64 	%fd385, %fd377, %fd378;
	add.f64 	%fd386, %fd385, %fd379;
	add.f64 	%fd387, %fd386, %fd380;
	add.f64 	%fd388, %fd381, %fd382;
	add.f64 	%fd389, %fd388, %fd383;
	add.f64 	%fd390, %fd389, %fd384;
	fma.rn.f64 	%fd391, %fd390, 0d3FD0000000000000, %fd387;
	ld.global.f64 	%fd392, [%rd86+8];
	add.f64 	%fd393, %fd392, %fd392;
	add.s64 	%rd96, %rd4, %rd85;
	ld.global.f64 	%fd394, [%rd96+8];
	sub.f64 	%fd395, %fd393, %fd394;
	fma.rn.f64 	%fd396, %fd392, 0dC014000000000000, %fd391;
	div.rn.f64 	%fd397, %fd396, %fd2;
	add.f64 	%fd398, %fd397, %fd3;
	fma.rn.f64 	%fd399, %fd1, %fd398, %fd395;
	add.s64 	%rd97, %rd3, %rd85;
	st.global.f64 	[%rd97+8], %fd399;
	bra.uni 	$L__BB0_163;
$L__BB0_162:
	mul.wide.u32 	%rd98, %r103, 8;
	add.s64 	%rd99, %rd3, %rd98;
	mov.b64 	%rd100, 0;
	st.global.u64 	[%rd99+8], %rd100;
$L__BB0_163:
	add.s32 	%r238, %r238, 2;
	setp.ne.s32 	%p16, %r238, %r6;
	mov.u32 	%r239, %r6;
	@%p16 bra 	$L__BB0_154;
$L__BB0_164:
	setp.eq.s32 	%p17, %r5, 0;
	@%p17 bra 	$L__BB0_176;
	add.s32 	%r106, %r239, %r93;
	setp.eq.s32 	%p18, %r239, %r1;
	@%p18 bra 	$L__BB0_170;
	setp.eq.s32 	%p19, %r239, 0;
	mul.wide.u32 	%rd101, %r106, 8;
	add.s64 	%rd38, %rd7, %rd101;
	@%p19 bra 	$L__BB0_168;
	mul.wide.s32 	%rd102, %r106, 8;
	add.s64 	%rd103, %rd7, %rd102;
	ld.global.f64 	%fd702, [%rd103+-8];
	ld.global.f64 	%fd703, [%rd38+8];
	mul.wide.u32 	%rd104, %r239, 8;
	add.s64 	%rd105, %rd5, %rd104;
	ld.global.f64 	%fd704, [%rd105];
	add.s32 	%r135, %r106, %r110;
	mul.wide.u32 	%rd106, %r135, 8;
	add.s64 	%rd107, %rd7, %rd106;
	ld.global.f64 	%fd705, [%rd107];
	ld.global.f64 	%fd706, [%rd105+-8];
	ld.global.f64 	%fd707, [%rd105+8];
	mul.wide.u32 	%rd108, %r110, 8;
	add.s64 	%rd109, %rd103, %rd108;
	ld.global.f64 	%fd708, [%rd109+-8];
	ld.global.f64 	%fd709, [%rd107+8];
	bra.uni 	$L__BB0_169;
$L__BB0_168:
	ld.global.f64 	%fd702, [%rd35];
	ld.global.f64 	%fd703, [%rd38+8];
	ld.global.f64 	%fd704, [%rd5];
	add.s32 	%r136, %r106, %r110;
	mul.wide.u32 	%rd110, %r136, 8;
	add.s64 	%rd111, %rd7, %rd110;
	ld.global.f64 	%fd705, [%rd111];
	ld.global.f64 	%fd707, [%rd5+8];
	ld.global.f64 	%fd708, [%rd35+8];
	ld.global.f64 	%fd709, [%rd111+8];
	mov.f64 	%fd706, %fd341;
$L__BB0_169:
	ld.global.f64 	%fd400, [%rd38];
	add.f64 	%fd401, %fd400, %fd400;
	mul.wide.u32 	%rd112, %r106, 8;
	add.s64 	%rd113, %rd4, %rd112;
	ld.global.f64 	%fd402, [%rd113];
	sub.f64 	%fd403, %fd401, %fd402;
	add.f64 	%fd404, %fd702, %fd703;
	add.f64 	%fd405, %fd404, %fd704;
	add.f64 	%fd406, %fd405, %fd705;
	add.f64 	%fd407, %fd706, %fd707;
	add.f64 	%fd408, %fd407, %fd708;
	add.f64 	%fd409, %fd408, %fd709;
	fma.rn.f64 	%fd410, %fd409, 0d3FD0000000000000, %fd406;
	fma.rn.f64 	%fd411, %fd400, 0dC014000000000000, %fd410;
	div.rn.f64 	%fd412, %fd411, %fd2;
	add.f64 	%fd413, %fd412, %fd3;
	fma.rn.f64 	%fd414, %fd1, %fd413, %fd403;
	add.s64 	%rd114, %rd3, %rd112;
	st.global.f64 	[%rd114], %fd414;
	bra.uni 	$L__BB0_176;
$L__BB0_170:
	mul.wide.u32 	%rd115, %r106, 8;
	add.s64 	%rd116, %rd3, %rd115;
	mov.b64 	%rd117, 0;
	st.global.u64 	[%rd116], %rd117;
	bra.uni 	$L__BB0_176;
$L__BB0_171:
	setp.ne.s32 	%p10, %r240, 0;
	mul.wide.u32 	%rd52, %r108, 8;
	add.s64 	%rd39, %rd7, %rd52;
	@%p10 bra 	$L__BB0_173;
	ld.global.f64 	%fd710, [%rd35];
	ld.global.f64 	%fd711, [%rd39+8];
	sub.s32 	%r128, %r108, %r110;
	mul.wide.s32 	%rd59, %r128, 8;
	add.s64 	%rd60, %rd7, %rd59;
	ld.global.f64 	%fd712, [%rd60];
	add.s32 	%r129, %r108, %r110;
	mul.wide.u32 	%rd61, %r129, 8;
	add.s64 	%rd62, %rd7, %rd61;
	ld.global.f64 	%fd713, [%rd62];
	ld.global.f64 	%fd714, [%rd35+-8];
	ld.global.f64 	%fd715, [%rd60+8];
	ld.global.f64 	%fd716, [%rd35+8];
	ld.global.f64 	%fd717, [%rd62+8];
	bra.uni 	$L__BB0_174;
$L__BB0_173:
	ld.global.f64 	%fd710, [%rd39+-8];
	ld.global.f64 	%fd711, [%rd39+8];
	sub.s32 	%r126, %r108, %r110;
	mul.wide.s32 	%rd53, %r126, 8;
	add.s64 	%rd54, %rd7, %rd53;
	ld.global.f64 	%fd712, [%rd54];
	add.s32 	%r127, %r108, %r110;
	mul.wide.u32 	%rd55, %r127, 8;
	add.s64 	%rd56, %rd7, %rd55;
	ld.global.f64 	%fd713, [%rd56];
	ld.global.f64 	%fd714, [%rd54+-8];
	ld.global.f64 	%fd715, [%rd54+8];
	mul.wide.u32 	%rd57, %r110, 8;
	add.s64 	%rd58, %rd39, %rd57;
	ld.global.f64 	%fd716, [%rd58+-8];
	ld.global.f64 	%fd717, [%rd56+8];
$L__BB0_174:
	ld.global.f64 	%fd347, [%rd39];
	add.f64 	%fd348, %fd347, %fd347;
	mul.wide.u32 	%rd63, %r108, 8;
	add.s64 	%rd64, %rd4, %rd63;
	ld.global.f64 	%fd349, [%rd64];
	sub.f64 	%fd350, %fd348, %fd349;
	add.f64 	%fd351, %fd710, %fd711;
	add.f64 	%fd352, %fd351, %fd712;
	add.f64 	%fd353, %fd352, %fd713;
	add.f64 	%fd354, %fd714, %fd715;
	add.f64 	%fd355, %fd354, %fd716;
	add.f64 	%fd356, %fd355, %fd717;
	fma.rn.f64 	%fd357, %fd356, 0d3FD0000000000000, %fd353;
	fma.rn.f64 	%fd358, %fd347, 0dC014000000000000, %fd357;
	div.rn.f64 	%fd359, %fd358, %fd2;
	add.f64 	%fd360, %fd359, %fd3;
	fma.rn.f64 	%fd361, %fd1, %fd360, %fd350;
	add.s64 	%rd65, %rd3, %rd63;
	st.global.f64 	[%rd65], %fd361;
$L__BB0_175:
	add.s32 	%r240, %r240, 1;
	setp.ne.s32 	%p11, %r240, %r110;
	@%p11 bra 	$L__BB0_150;
$L__BB0_176:
	setp.ne.s32 	%p27, %r233, %r110;
	@%p27 bra 	$L__BB0_21;
$L__BB0_177:
	ret;

}


// ===== COMPILED SASS (sm_100) =====

	.target	sm_100

	.elftype	@"ET_EXEC"


//--------------------- .note.nv.tkinfo           --------------------------
	.section	.note.nv.tkinfo,"",@"SHT_NOTE"
	.sectionflags	@"SHF_NOTE_NV_TKINFO"
	.tkinfo
        /*0018*/ 	.word	0x00000002
        /*0030*/ 	.string	""
        /*0030*/ 	.string	"ptxas"
        /*0030*/ 	.string	"Cuda compilation tools, release 13.0, V13.0.88"
        /*0030*/ 	.string	"Build cuda_13.0.r13.0/compiler.36424714_0"
        /*0030*/ 	.string	"-arch sm_100 -m 64 "



//--------------------- .note.nv.cuinfo           --------------------------
	.section	.note.nv.cuinfo,"",@"SHT_NOTE"
	.sectionflags	@"SHF_NOTE_NV_CUINFO"
        /*0018*/ 	.short	0x0002
        /*001a*/ 	.short	0x0064
        /*001c*/ 	.short	0x0082
	.zero		2


//--------------------- .nv.info                  --------------------------
	.section	.nv.info,"",@"SHT_CUDA_INFO"
	.align	4


	//----- nvinfo : EIATTR_REGCOUNT
	.align		4
        /*0000*/ 	.byte	0x04, 0x2f
        /*0002*/ 	.short	(.L_1 - .L_0)
	.align		4
.L_0:
        /*0004*/ 	.word	index@(_Z12evolve9ptgpuPdS_S_S_iddddidS_S_S_S_)
        /*0008*/ 	.word	0x00000038


	//----- nvinfo : EIATTR_FRAME_SIZE
	.align		4
.L_1:
        /*000c*/ 	.byte	0x04, 0x11
        /*000e*/ 	.short	(.L_3 - .L_2)
	.align		4
.L_2:
        /*0010*/ 	.word	index@($__internal_0_$__cuda_sm20_div_rn_f64_full)
        /*0014*/ 	.word	0x00000000


	//----- nvinfo : EIATTR_FRAME_SIZE
	.align		4
.L_3:
        /*0018*/ 	.byte	0x04, 0x11
        /*001a*/ 	.short	(.L_5 - .L_4)
	.align		4
.L_4:
        /*001c*/ 	.word	index@(_Z12evolve9ptgpuPdS_S_S_iddddidS_S_S_S_)
        /*0020*/ 	.word	0x00000000


	//----- nvinfo : EIATTR_MIN_STACK_SIZE
	.align		4
.L_5:
        /*0024*/ 	.byte	0x04, 0x12
        /*0026*/ 	.short	(.L_7 - .L_6)
	.align		4
.L_6:
        /*0028*/ 	.word	index@(_Z12evolve9ptgpuPdS_S_S_iddddidS_S_S_S_)
        /*002c*/ 	.word	0x00000000
.L_7:


//--------------------- .nv.compat                --------------------------
	.section	.nv.compat,"",@"SHT_CUDA_COMPAT_INFO"
	.align	4
        /*0000*/ 	.byte	0x02, 0x09, 0x00, 0x00, 0x02, 0x02, 0x01, 0x00, 0x02, 0x05, 0x05, 0x00, 0x03, 0x07, 0x01, 0x01
        /*0010*/ 	.byte	0x02, 0x03, 0x00, 0x00, 0x02, 0x06, 0x01, 0x00, 0x04, 0x0b, 0x08, 0x00, 0x01, 0x00, 0x00, 0x00
        /*0020*/ 	.byte	0x00, 0x00, 0x00, 0x00


//--------------------- .nv.info._Z12evolve9ptgpuPdS_S_S_iddddidS_S_S_S_ --------------------------
	.section	.nv.info._Z12evolve9ptgpuPdS_S_S_iddddidS_S_S_S_,"",@"SHT_CUDA_INFO"
	.sectionflags	@""
	.align	4


	//----- nvinfo : EIATTR_CUDA_API_VERSION
	.align		4
        /*0000*/ 	.byte	0x04, 0x37
        /*0002*/ 	.short	(.L_9 - .L_8)
.L_8:
        /*0004*/ 	.word	0x00000082


	//----- nvinfo : EIATTR_KPARAM_INFO
	.align		4
.L_9:
        /*0008*/ 	.byte	0x04, 0x17
        /*000a*/ 	.short	(.L_11 - .L_10)
.L_10:
        /*000c*/ 	.word	0x00000000
        /*0010*/ 	.short	0x000e
        /*0012*/ 	.short	0x0070
        /*0014*/ 	.byte	0x00, 0xf5, 0x21, 0x00


	//----- nvinfo : EIATTR_KPARAM_INFO
	.align		4
.L_11:
        /*0018*/ 	.byte	0x04, 0x17
        /*001a*/ 	.short	(.L_13 - .L_12)
.L_12:
        /*001c*/ 	.word	0x00000000
        /*0020*/ 	.short	0x000d
        /*0022*/ 	.short	0x0068
        /*0024*/ 	.byte	0x00, 0xf5, 0x21, 0x00


	//----- nvinfo : EIATTR_KPARAM_INFO
	.align		4
.L_13:
        /*0028*/ 	.byte	0x04, 0x17
        /*002a*/ 	.short	(.L_15 - .L_14)
.L_14:
        /*002c*/ 	.word	0x00000000
        /*0030*/ 	.short	0x000c
        /*0032*/ 	.short	0x0060
        /*0034*/ 	.byte	0x00, 0xf5, 0x21, 0x00


	//----- nvinfo : EIATTR_KPARAM_INFO
	.align		4
.L_15:
        /*0038*/ 	.byte	0x04, 0x17
        /*003a*/ 	.short	(.L_17 - .L_16)
.L_16:
        /*003c*/ 	.word	0x00000000
        /*0040*/ 	.short	0x000b
        /*0042*/ 	.short	0x0058
        /*0044*/ 	.byte	0x00, 0xf5, 0x21, 0x00


	//----- nvinfo : EIATTR_KPARAM_INFO
	.align		4
.L_17:
        /*0048*/ 	.byte	0x04, 0x17
        /*004a*/ 	.short	(.L_19 - .L_18)
.L_18:
        /*004c*/ 	.word	0x00000000
        /*0050*/ 	.short	0x000a
        /*0052*/ 	.short	0x0050
        /*0054*/ 	.byte	0x00, 0xf0, 0x21, 0x00


	//----- nvinfo : EIATTR_KPARAM_INFO
	.align		4
.L_19:
        /*0058*/ 	.byte	0x04, 0x17
        /*005a*/ 	.short	(.L_21 - .L_20)
.L_20:
        /*005c*/ 	.word	0x00000000
        /*0060*/ 	.short	0x0009
        /*0062*/ 	.short	0x0048
        /*0064*/ 	.byte	0x00, 0xf0, 0x11, 0x00


	//----- nvinfo : EIATTR_KPARAM_INFO
	.align		4
.L_21:
        /*0068*/ 	.byte	0x04, 0x17
        /*006a*/ 	.short	(.L_23 - .L_22)
.L_22:
        /*006c*/ 	.word	0x00000000
        /*0070*/ 	.short	0x0008
        /*0072*/ 	.short	0x0040
        /*0074*/ 	.byte	0x00, 0xf0, 0x21, 0x00


	//----- nvinfo : EIATTR_KPARAM_INFO
	.align		4
.L_23:
        /*0078*/ 	.byte	0x04, 0x17
        /*007a*/ 	.short	(.L_25 - .L_24)
.L_24:
        /*007c*/ 	.word	0x00000000
        /*0080*/ 	.short	0x0007
        /*0082*/ 	.short	0x0038
        /*0084*/ 	.byte	0x00, 0xf0, 0x21, 0x00


	//----- nvinfo : EIATTR_KPARAM_INFO
	.align		4
.L_25:
        /*0088*/ 	.byte	0x04, 0x17
        /*008a*/ 	.short	(.L_27 - .L_26)
.L_26:
        /*008c*/ 	.word	0x00000000
        /*0090*/ 	.short	0x0006
        /*0092*/ 	.short	0x0030
        /*0094*/ 	.byte	0x00, 0xf0, 0x21, 0x00


	//----- nvinfo : EIATTR_KPARAM_INFO
	.align		4
.L_27:
        /*0098*/ 	.byte	0x04, 0x17
        /*009a*/ 	.short	(.L_29 - .L_28)
.L_28:
        /*009c*/ 	.word	0x00000000
        /*00a0*/ 	.short	0x0005
        /*00a2*/ 	.short	0x0028
        /*00a4*/ 	.byte	0x00, 0xf0, 0x21, 0x00


	//----- nvinfo : EIATTR_KPARAM_INFO
	.align		4
.L_29:
        /*00a8*/ 	.byte	0x04, 0x17
        /*00aa*/ 	.short	(.L_31 - .L_30)
.L_30:
        /*00ac*/ 	.word	0x00000000
        /*00b0*/ 	.short	0x0004
        /*00b2*/ 	.short	0x0020
        /*00b4*/ 	.byte	0x00, 0xf0, 0x11, 0x00


	//----- nvinfo : EIATTR_KPARAM_INFO
	.align		4
.L_31:
        /*00b8*/ 	.byte	0x04, 0x17
        /*00ba*/ 	.short	(.L_33 - .L_32)
.L_32:
        /*00bc*/ 	.word	0x00000000
        /*00c0*/ 	.short	0x0003
        /*00c2*/ 	.short	0x0018
        /*00c4*/ 	.byte	0x00, 0xf5, 0x21, 0x00


	//----- nvinfo : EIATTR_KPARAM_INFO
	.align		4
.L_33:
        /*00c8*/ 	.byte	0x04, 0x17
        /*00ca*/ 	.short	(.L_35 - .L_34)
.L_34:
        /*00cc*/ 	.word	0x00000000
        /*00d0*/ 	.short	0x0002
        /*00d2*/ 	.short	0x0010
        /*00d4*/ 	.byte	0x00, 0xf5, 0x21, 0x00


	//----- nvinfo : EIATTR_KPARAM_INFO
	.align		4
.L_35:
        /*00d8*/ 	.byte	0x04, 0x17
        /*00da*/ 	.short	(.L_37 - .L_36)
.L_36:
        /*00dc*/ 	.word	0x00000000
        /*00e0*/ 	.short	0x0001
        /*00e2*/ 	.short	0x0008
        /*00e4*/ 	.byte	0x00, 0xf5, 0x21, 0x00


	//----- nvinfo : EIATTR_KPARAM_INFO
	.align		4
.L_37:
        /*00e8*/ 	.byte	0x04, 0x17
        /*00ea*/ 	.short	(.L_39 - .L_38)
.L_38:
        /*00ec*/ 	.word	0x00000000
        /*00f0*/ 	.short	0x0000
        /*00f2*/ 	.short	0x0000
        /*00f4*/ 	.byte	0x00, 0xf5, 0x21, 0x00


	//----- nvinfo : EIATTR_SPARSE_MMA_MASK
	.align		4
.L_39:
        /*00f8*/ 	.byte	0x03, 0x50
        /*00fa*/ 	.short	0x0000


	//----- nvinfo : EIATTR_MAXREG_COUNT
	.align		4
        /*00fc*/ 	.byte	0x03, 0x1b
        /*00fe*/ 	.short	0x00ff


	//----- nvinfo : EIATTR_MERCURY_ISA_VERSION
	.align		4
        /*0100*/ 	.byte	0x03, 0x5f
        /*0102*/ 	.short	0x0101


	//----- nvinfo : EIATTR_VRC_CTA_INIT_COUNT
	.align		4
        /*0104*/ 	.byte	0x02, 0x4a
	.zero		1
	.zero		1


	//----- nvinfo : EIATTR_EXIT_INSTR_OFFSETS
	.align		4
        /*0108*/ 	.byte	0x04, 0x1c
        /*010a*/ 	.short	(.L_41 - .L_40)


	//   ....[0]....
.L_40:
        /*010c*/ 	.word	0x00000280


	//   ....[1]....
        /*0110*/ 	.word	0x00001a40


	//   ....[2]....
        /*0114*/ 	.word	0x00001a80


	//   ....[3]....
        /*0118*/ 	.word	0x00003440


	//   ....[4]....
        /*011c*/ 	.word	0x00003490


	//   ....[5]....
        /*0120*/ 	.word	0x000034c0


	//   ....[6]....
        /*0124*/ 	.word	0x00004b80


	//   ....[7]....
        /*0128*/ 	.word	0x00004bb0


	//   ....[8]....
        /*012c*/ 	.word	0x000064b0


	//----- nvinfo : EIATTR_INDIRECT_BRANCH_TARGETS
	.align		4
.L_41:
        /*0130*/ 	.byte	0x04, 0x34
        /*0132*/ 	.short	(.L_43 - .L_42)


	//   ....[0]....
.L_42:
        /*0134*/ 	.word	.L_x_90@srel
        /*0138*/ 	.short	0x0
        /*013a*/ 	.short	0x0
        /*013c*/ 	.word	0x3
        /*0140*/ 	.word	.L_x_91@srel
        /*0144*/ 	.word	.L_x_92@srel
        /*0148*/ 	.word	.L_x_93@srel


	//----- nvinfo : EIATTR_CRS_STACK_SIZE
	.align		4
.L_43:
        /*014c*/ 	.byte	0x04, 0x1e
        /*014e*/ 	.short	(.L_45 - .L_44)
.L_44:
        /*0150*/ 	.word	0x00000000


	//----- nvinfo : EIATTR_CBANK_PARAM_SIZE
	.align		4
.L_45:
        /*0154*/ 	.byte	0x03, 0x19
        /*0156*/ 	.short	0x0078


	//----- nvinfo : EIATTR_PARAM_CBANK
	.align		4
        /*0158*/ 	.byte	0x04, 0x0a
        /*015a*/ 	.short	(.L_47 - .L_46)
	.align		4
.L_46:
        /*015c*/ 	.word	index@(.nv.constant0._Z12evolve9ptgpuPdS_S_S_iddddidS_S_S_S_)
        /*0160*/ 	.short	0x0380
        /*0162*/ 	.short	0x0078


	//----- nvinfo : EIATTR_SW_WAR
	.align		4
.L_47:
        /*0164*/ 	.byte	0x04, 0x36
        /*0166*/ 	.short	(.L_49 - .L_48)
.L_48:
        /*0168*/ 	.word	0x00000008
.L_49:


//--------------------- .nv.callgraph             --------------------------
	.section	.nv.callgraph,"",@"SHT_CUDA_CALLGRAPH"
	.align	4
	.sectionentsize	8
	.align		4
        /*0000*/ 	.word	0x00000000
	.align		4
        /*0004*/ 	.word	0xffffffff
	.align		4
        /*0008*/ 	.word	0x00000000
	.align		4
        /*000c*/ 	.word	0xfffffffe
	.align		4
        /*0010*/ 	.word	0x00000000
	.align		4
        /*0014*/ 	.word	0xfffffffd
	.align		4
        /*0018*/ 	.word	0x00000000
	.align		4
        /*001c*/ 	.word	0xfffffffc


//--------------------- .nv.constant2._Z12evolve9ptgpuPdS_S_S_iddddidS_S_S_S_ --------------------------
	.section	.nv.constant2._Z12evolve9ptgpuPdS_S_S_iddddidS_S_S_S_,"a",@progbits
	.sectionflags	@""
	.align	4
.nv.constant2._Z12evolve9ptgpuPdS_S_S_iddddidS_S_S_S_:
        /*0000*/ 	.byte	0x60, 0x1a, 0x00, 0x00, 0x60, 0x02, 0x00, 0x00, 0x80, 0x4b, 0x00, 0x00


//--------------------- .text._Z12evolve9ptgpuPdS_S_S_iddddidS_S_S_S_ --------------------------
	.section	.text._Z12evolve9ptgpuPdS_S_S_iddddidS_S_S_S_,"ax",@progbits
	.align	128
        .global         _Z12evolve9ptgpuPdS_S_S_iddddidS_S_S_S_
        .type           _Z12evolve9ptgpuPdS_S_S_iddddidS_S_S_S_,@function
        .size           _Z12evolve9ptgpuPdS_S_S_iddddidS_S_S_S_,(.L_x_94 - _Z12evolve9ptgpuPdS_S_S_iddddidS_S_S_S_)
        .other          _Z12evolve9ptgpuPdS_S_S_iddddidS_S_S_S_,@"STO_CUDA_ENTRY STV_DEFAULT"
_Z12evolve9ptgpuPdS_S_S_iddddidS_S_S_S_:
.text._Z12evolve9ptgpuPdS_S_S_iddddidS_S_S_S_:
[----:B------:R-:W-:Y:S01]  /*0000*/  LDC R1, c[0x0][0x37c] ;  /* 0x0000df00ff017b82 */ /* 0x000fe20000000800 */
[----:B------:R-:W0:Y:S07]  /*0010*/  S2R R5, SR_TID.X ;  /* 0x0000000000057919 */ /* 0x000e2e0000002100 */
[----:B------:R-:W-:Y:S01]  /*0020*/  S2UR UR4, SR_CTAID.X ;  /* 0x00000000000479c3 */ /* 0x000fe20000002500 */
[----:B------:R-:W1:Y:S01]  /*0030*/  LDCU UR5, c[0x0][0x370] ;  /* 0x00006e00ff0577ac */ /* 0x000e620008000800 */
[----:B------:R-:W2:Y:S01]  /*0040*/  S2R R7, SR_TID.Y ;  /* 0x0000000000077919 */ /* 0x000ea20000002200 */
[----:B------:R-:W2:Y:S05]  /*0050*/  LDCU UR8, c[0x0][0x360] ;  /* 0x00006c00ff0877ac */ /* 0x000eaa0008000800 */
[----:B------:R-:W1:Y:S08]  /*0060*/  S2UR UR6, SR_CTAID.Y ;  /* 0x00000000000679c3 */ /* 0x000e700000002600 */
[----:B------:R-:W0:Y:S08]  /*0070*/  LDC R0, c[0x0][0x364] ;  /* 0x0000d900ff007b82 */ /* 0x000e300000000800 */
[----:B------:R-:W3:Y:S01]  /*0080*/  LDC.64 R2, c[0x0][0x398] ;  /* 0x0000e600ff027b82 */ /* 0x000ee20000000a00 */
[----:B-1----:R-:W-:Y:S01]  /*0090*/  UIMAD UR4, UR4, UR5, UR6 ;  /* 0x00000005040472a4 */ /* 0x002fe2000f8e0206 */
[----:B------:R-:W-:Y:S01]  /*00a0*/  IMAD.MOV.U32 R9, RZ, RZ, 0x437c0000 ;  /* 0x437c0000ff097424 */ /* 0x000fe200078e00ff */
[----:B------:R-:W1:Y:S05]  /*00b0*/  LDCU.64 UR6, c[0x0][0x358] ;  /* 0x00006b00ff0677ac */ /* 0x000e6a0008000a00 */
[----:B------:R-:W4:Y:S01]  /*00c0*/  LDC R8, c[0x0][0x3c8] ;  /* 0x0000f200ff087b82 */ /* 0x000f220000000800 */
[----:B0-----:R-:W-:-:S03]  /*00d0*/  IMAD R0, R0, UR4, R5 ;  /* 0x0000000400007c24 */ /* 0x001fc6000f8e0205 */
[----:B------:R-:W0:Y:S01]  /*00e0*/  LDCU.64 UR4, c[0x0][0x3b8] ;  /* 0x00007700ff0477ac */ /* 0x000e220008000a00 */
[----:B--2---:R-:W-:-:S04]  /*00f0*/  IMAD R5, R0, UR8, R7 ;  /* 0x0000000800057c24 */ /* 0x004fc8000f8e0207 */
[----:B---3--:R-:W-:-:S05]  /*0100*/  IMAD.WIDE R2, R5, 0x8, R2 ;  /* 0x0000000805027825 */ /* 0x008fca00078e0202 */
[----:B-1----:R1:W2:Y:S01]  /*0110*/  LDG.E.64 R4, desc[UR6][R2.64] ;  /* 0x0000000602047981 */ /* 0x0022a2000c1e1b00 */
[----:B------:R-:W-:Y:S01]  /*0120*/  IMAD.MOV.U32 R7, RZ, RZ, 0x3bbb989d ;  /* 0x3bbb989dff077424 */ /* 0x000fe200078e00ff */
[----:B----4-:R-:W-:Y:S01]  /*0130*/  ISETP.GT.AND P0, PT, R8, 0x1, PT ;  /* 0x000000010800780c */ /* 0x010fe20003f04270 */
[----:B0-----:R-:W0:Y:S02]  /*0140*/  F2F.F32.F64 R0, UR4 ;  /* 0x0000000400007d10 */ /* 0x001e240008301000 */
[----:B0-----:R-:W-:-:S04]  /*0150*/  FFMA.SAT R6, R0, -R7, 0.5 ;  /* 0x3f00000000067423 */ /* 0x001fc80000002807 */
[----:B------:R-:W-:-:S04]  /*0160*/  FFMA.RM R6, R6, R9, 12582913 ;  /* 0x4b40000106067423 */ /* 0x000fc80000004009 */
[C---:B------:R-:W-:Y:S01]  /*0170*/  FADD R7, R6.reuse, -12583039 ;  /* 0xcb40007f06077421 */ /* 0x040fe20000000000 */
[----:B------:R-:W-:-:S03]  /*0180*/  IMAD.SHL.U32 R6, R6, 0x800000, RZ ;  /* 0x0080000006067824 */ /* 0x000fc600078e00ff */
[----:B------:R-:W-:-:S04]  /*0190*/  FFMA R7, R0, -1.4426950216293334961, -R7 ;  /* 0xbfb8aa3b00077823 */ /* 0x000fc80000000807 */
[----:B------:R-:W-:-:S06]  /*01a0*/  FFMA R7, R0, -1.925963033500011079e-08, R7 ;  /* 0xb2a5706000077823 */ /* 0x000fcc0000000007 */
[----:B------:R-:W0:Y:S02]  /*01b0*/  MUFU.EX2 R7, R7 ;  /* 0x0000000700077308 */ /* 0x000e240000000800 */
[----:B0-----:R-:W-:-:S06]  /*01c0*/  FMUL R6, R6, -R7 ;  /* 0x8000000706067220 */ /* 0x001fcc0000400000 */
[----:B-1----:R-:W2:Y:S02]  /*01d0*/  F2F.F64.F32 R2, R6 ;  /* 0x0000000600027310 */ /* 0x002ea40000201800 */
[----:B--2---:R-:W-:-:S06]  /*01e0*/  DMUL R2, R2, R4 ;  /* 0x0000000402027228 */ /* 0x004fcc0000000000 */
[----:B------:R0:W1:Y:S01]  /*01f0*/  F2F.F32.F64 R0, R2 ;  /* 0x0000000200007310 */ /* 0x0000620000301000 */
[----:B------:R-:W-:Y:S05]  /*0200*/  @P0 BRA `(.L_x_0) ;  /* 0x0000003000940947 */ /* 0x000fea0003800000 */
[----:B0-----:R-:W-:-:S05]  /*0210*/  VIMNMX.U32 R2, PT, PT, R8, 0x2, PT ;  /* 0x0000000208027848 */ /* 0x001fca0003fe0000 */
[----:B------:R-:W-:-:S04]  /*0220*/  IMAD.SHL.U32 R4, R2, 0x4, RZ ;  /* 0x0000000402047824 */ /* 0x000fc800078e00ff */
[----:B------:R-:W0:Y:S02]  /*0230*/  LDC R2, c[0x2][R4] ;  /* 0x0080000004027b82 */ /* 0x000e240000000800 */
[----:B0-----:R-:W-:-:S04]  /*0240*/  SHF.R.S32.HI R3, RZ, 0x1f, R2 ;  /* 0x0000001fff037819 */ /* 0x001fc80000011402 */
.L_x_90:
[----:B------:R-:W-:Y:S05]  /*0250*/  BRX R2 -0x260                                                    (*"BRANCH_TARGETS .L_x_91,.L_x_92,.L_x_93"*) ;  /* 0xfffffffc02687949 */ /* 0x000fea000383ffff */
.L_x_92:
[----:B------:R-:W0:Y:S02]  /*0260*/  LDC R8, c[0x0][0x3a0] ;  /* 0x0000e800ff087b82 */ /* 0x000e240000000800 */
[----:B0-----:R-:W-:-:S13]  /*0270*/  ISETP.GE.AND P0, PT, R8, 0x1, PT ;  /* 0x000000010800780c */ /* 0x001fda0003f06270 */
[----:B------:R-:W-:Y:S05]  /*0280*/  @!P0 EXIT ;  /* 0x000000000000894d */ /* 0x000fea0003800000 */
[----:B------:R-:W0:Y:S01]  /*0290*/  LDC.64 R26, c[0x0][0x3b0] ;  /* 0x0000ec00ff1a7b82 */ /* 0x000e220000000a00 */
[----:B-1----:R1:W2:Y:S01]  /*02a0*/  F2F.F64.F32 R22, R0 ;  /* 0x0000000000167310 */ /* 0x0022a20000201800 */
[----:B------:R-:W-:Y:S01]  /*02b0*/  UMOV UR4, 0x9999999a ;  /* 0x9999999a00047882 */ /* 0x000fe20000000000 */
[----:B------:R-:W-:Y:S01]  /*02c0*/  UMOV UR5, 0x3fb99999 ;  /* 0x3fb9999900057882 */ /* 0x000fe20000000000 */
[C---:B------:R-:W-:Y:S01]  /*02d0*/  VIADD R21, R8.reuse, 0xffffffff ;  /* 0xffffffff08157836 */ /* 0x040fe20000000000 */
[C---:B------:R-:W-:Y:S01]  /*02e0*/  LOP3.LUT R11, R8.reuse, 0x7, RZ, 0xc0, !PT ;  /* 0x00000007080b7812 */ /* 0x040fe200078ec0ff */
[----:B------:R-:W-:Y:S01]  /*02f0*/  IMAD.MOV.U32 R7, RZ, RZ, RZ ;  /* 0x000000ffff077224 */ /* 0x000fe200078e00ff */
[----:B------:R-:W-:Y:S01]  /*0300*/  LOP3.LUT R8, R8, 0x1, RZ, 0xc0, !PT ;  /* 0x0000000108087812 */ /* 0x000fe200078ec0ff */
[----:B------:R-:W3:Y:S01]  /*0310*/  LDC.64 R24, c[0x0][0x3a8] ;  /* 0x0000ea00ff187b82 */ /* 0x000ee20000000a00 */
[----:B0-----:R-:W-:Y:S02]  /*0320*/  DMUL R26, R26, R26 ;  /* 0x0000001a1a1a7228 */ /* 0x001fe40000000000 */
[----:B---3--:R-:W-:-:S06]  /*0330*/  DMUL R24, R24, R24 ;  /* 0x0000001818187228 */ /* 0x008fcc0000000000 */
[----:B-12---:R-:W-:-:S11]  /*0340*/  DMUL R26, R26, UR4 ;  /* 0x000000041a1a7c28 */ /* 0x006fd60008000000 */
.L_x_20:
[----:B0-----:R-:W0:Y:S01]  /*0350*/  LDC R0, c[0x0][0x3a0] ;  /* 0x0000e800ff007b82 */ /* 0x001e220000000800 */
[C---:B------:R-:W-:Y:S01]  /*0360*/  ISETP.NE.AND P0, PT, R7.reuse, RZ, PT ;  /* 0x000000ff0700720c */ /* 0x040fe20003f05270 */
[----:B--234-:R-:W-:Y:S02]  /*0370*/  IMAD.MOV.U32 R2, RZ, RZ, R7 ;  /* 0x000000ffff027224 */ /* 0x01cfe400078e0007 */
[C---:B0-----:R-:W-:Y:S02]  /*0380*/  IMAD R5, R7.reuse, R0, RZ ;  /* 0x0000000007057224 */ /* 0x041fe400078e02ff */
[----:B------:R-:W-:-:S08]  /*0390*/  VIADD R7, R7, 0x1 ;  /* 0x0000000107077836 */ /* 0x000fd00000000000 */
[----:B------:R-:W-:Y:S05]  /*03a0*/  @P0 BRA `(.L_x_1) ;  /* 0x0000000000c00947 */ /* 0x000fea0003800000 */
[----:B------:R-:W-:Y:S01]  /*03b0*/  ISETP.GE.U32.AND P0, PT, R21, 0x7, PT ;  /* 0x000000071500780c */ /* 0x000fe20003f06070 */
[----:B------:R-:W-:-:S12]  /*03c0*/  IMAD.MOV.U32 R4, RZ, RZ, RZ ;  /* 0x000000ffff047224 */ /* 0x000fd800078e00ff */
[----:B------:R-:W-:Y:S05]  /*03d0*/  @!P0 BRA `(.L_x_2) ;  /* 0x0000000000408947 */ /* 0x000fea0003800000 */
[----:B------:R-:W0:Y:S01]  /*03e0*/  LDC.64 R12, c[0x0][0x380] ;  /* 0x0000e000ff0c7b82 */ /* 0x000e220000000a00 */
[----:B------:R-:W-:Y:S01]  /*03f0*/  LOP3.LUT R4, R0, 0x7ffffff8, RZ, 0xc0, !PT ;  /* 0x7ffffff800047812 */ /* 0x000fe200078ec0ff */
[----:B------:R-:W-:-:S06]  /*0400*/  UMOV UR4, URZ ;  /* 0x000000ff00047c82 */ /* 0x000fcc0008000000 */
.L_x_3:
[----:B-1----:R-:W-:Y:S01]  /*0410*/  VIADD R3, R5, UR4 ;  /* 0x0000000405037c36 */ /* 0x002fe20008000000 */
[----:B------:R-:W-:-:S03]  /*0420*/  UIADD3 UR4, UPT, UPT, UR4, 0x8, URZ ;  /* 0x0000000804047890 */ /* 0x000fc6000fffe0ff */
[----:B0-----:R-:W-:-:S03]  /*0430*/  IMAD.WIDE.U32 R2, R3, 0x8, R12 ;  /* 0x0000000803027825 */ /* 0x001fc600078e000c */
[----:B------:R-:W-:Y:S02]  /*0440*/  ISETP.NE.AND P0, PT, R4, UR4, PT ;  /* 0x0000000404007c0c */ /* 0x000fe4000bf05270 */
[----:B------:R1:W-:Y:S04]  /*0450*/  STG.E.64 desc[UR6][R2.64], RZ ;  /* 0x000000ff02007986 */ /* 0x0003e8000c101b06 */
[----:B------:R1:W-:Y:S04]  /*0460*/  STG.E.64 desc[UR6][R2.64+0x8], RZ ;  /* 0x000008ff02007986 */ /* 0x0003e8000c101b06 */
[----:B------:R1:W-:Y:S04]  /*0470*/  STG.E.64 desc[UR6][R2.64+0x10], RZ ;  /* 0x000010ff02007986 */ /* 0x0003e8000c101b06 */
[----:B------:R1:W-:Y:S04]  /*0480*/  STG.E.64 desc[UR6][R2.64+0x18], RZ ;  /* 0x000018ff02007986 */ /* 0x0003e8000c101b06 */
[----:B------:R1:W-:Y:S04]  /*0490*/  STG.E.64 desc[UR6][R2.64+0x20], RZ ;  /* 0x000020ff02007986 */ /* 0x0003e8000c101b06 */
[----:B------:R1:W-:Y:S04]  /*04a0*/  STG.E.64 desc[UR6][R2.64+0x28], RZ ;  /* 0x000028ff02007986 */ /* 0x0003e8000c101b06 */
[----:B------:R1:W-:Y:S04]  /*04b0*/  STG.E.64 desc[UR6][R2.64+0x30], RZ ;  /* 0x000030ff02007986 */ /* 0x0003e8000c101b06 */
[----:B------:R1:W-:Y:S01]  /*04c0*/  STG.E.64 desc[UR6][R2.64+0x38], RZ ;  /* 0x000038ff02007986 */ /* 0x0003e2000c101b06 */
[----:B------:R-:W-:Y:S05]  /*04d0*/  @P0 BRA `(.L_x_3) ;  /* 0xfffffffc00cc0947 */ /* 0x000fea000383ffff */
.L_x_2:
[----:B------:R-:W-:-:S13]  /*04e0*/  ISETP.NE.AND P0, PT, R11, RZ, PT ;  /* 0x000000ff0b00720c */ /* 0x000fda0003f05270 */
[----:B------:R-:W-:Y:S05]  /*04f0*/  @!P0 BRA `(.L_x_4) ;  /* 0x0000001400488947 */ /* 0x000fea0003800000 */
[----:B-1----:R-:W-:Y:S02]  /*0500*/  IADD3 R2, PT, PT, R11, -0x1, RZ ;  /* 0xffffffff0b027810 */ /* 0x002fe40007ffe0ff */
[----:B------:R-:W-:Y:S02]  /*0510*/  LOP3.LUT P1, R0, R0, 0x3, RZ, 0xc0, !PT ;  /* 0x0000000300007812 */ /* 0x000fe4000782c0ff */
[----:B------:R-:W-:-:S13]  /*0520*/  ISETP.GE.U32.AND P0, PT, R2, 0x3, PT ;  /* 0x000000030200780c */ /* 0x000fda0003f06070 */
[----:B------:R-:W-:Y:S05]  /*0530*/  @!P0 BRA `(.L_x_5) ;  /* 0x0000000000208947 */ /* 0x000fea0003800000 */
[----:B------:R-:W0:Y:S01]  /*0540*/  LDC.64 R2, c[0x0][0x380] ;  /* 0x0000e000ff027b82 */ /* 0x000e220000000a00 */
[----:B------:R-:W-:Y:S02]  /*0550*/  IMAD.IADD R9, R5, 0x1, R4 ;  /* 0x0000000105097824 */ /* 0x000fe400078e0204 */
[----:B------:R-:W-:Y:S02]  /*0560*/  VIADD R4, R4, 0x4 ;  /* 0x0000000404047836 */ /* 0x000fe40000000000 */
[----:B0-----:R-:W-:-:S05]  /*0570*/  IMAD.WIDE.U32 R2, R9, 0x8, R2 ;  /* 0x0000000809027825 */ /* 0x001fca00078e0002 */
[----:B------:R0:W-:Y:S04]  /*0580*/  STG.E.64 desc[UR6][R2.64], RZ ;  /* 0x000000ff02007986 */ /* 0x0001e8000c101b06 */
[----:B------:R0:W-:Y:S04]  /*0590*/  STG.E.64 desc[UR6][R2.64+0x8], RZ ;  /* 0x000008ff02007986 */ /* 0x0001e8000c101b06 */
[----:B------:R0:W-:Y:S04]  /*05a0*/  STG.E.64 desc[UR6][R2.64+0x10], RZ ;  /* 0x000010ff02007986 */ /* 0x0001e8000c101b06 */
[----:B------:R0:W-:Y:S02]  /*05b0*/  STG.E.64 desc[UR6][R2.64+0x18], RZ ;  /* 0x000018ff02007986 */ /* 0x0001e4000c101b06 */
.L_x_5:
[----:B------:R-:W-:Y:S05]  /*05c0*/  @!P1 BRA `(.L_x_4) ;  /* 0x0000001400149947 */ /* 0x000fea0003800000 */
[----:B------:R-:W-:Y:S02]  /*05d0*/  ISETP.NE.AND P0, PT, R0, 0x1, PT ;  /* 0x000000010000780c */ /* 0x000fe40003f05270 */
[----:B------:R-:W-:-:S11]  /*05e0*/  ISETP.NE.AND P1, PT, R8, RZ, PT ;  /* 0x000000ff0800720c */ /* 0x000fd60003f25270 */
[----:B0-----:R-:W0:Y:S01]  /*05f0*/  @P0 LDC.64 R2, c[0x0][0x380] ;  /* 0x0000e000ff020b82 */ /* 0x001e220000000a00 */
[----:B------:R-:W-:Y:S02]  /*0600*/  @P0 IMAD.IADD R9, R5, 0x1, R4 ;  /* 0x0000000105090824 */ /* 0x000fe400078e0204 */
[----:B------:R-:W-:Y:S02]  /*0610*/  @P0 VIADD R4, R4, 0x2 ;  /* 0x0000000204040836 */ /* 0x000fe40000000000 */
[----:B0-----:R-:W-:-:S05]  /*0620*/  @P0 IMAD.WIDE.U32 R2, R9, 0x8, R2 ;  /* 0x0000000809020825 */ /* 0x001fca00078e0002 */
[----:B------:R0:W-:Y:S04]  /*0630*/  @P0 STG.E.64 desc[UR6][R2.64], RZ ;  /* 0x000000ff02000986 */ /* 0x0001e8000c101b06 */
[----:B------:R0:W-:Y:S01]  /*0640*/  @P0 STG.E.64 desc[UR6][R2.64+0x8], RZ ;  /* 0x000008ff02000986 */ /* 0x0001e2000c101b06 */
[----:B------:R-:W-:Y:S05]  /*0650*/  @!P1 BRA `(.L_x_4) ;  /* 0x0000001000f09947 */ /* 0x000fea0003800000 */
[----:B0-----:R-:W0:Y:S01]  /*0660*/  LDC.64 R2, c[0x0][0x380] ;  /* 0x0000e000ff027b82 */ /* 0x001e220000000a00 */
[----:B------:R-:W-:-:S04]  /*0670*/  IMAD.IADD R5, R5, 0x1, R4 ;  /* 0x0000000105057824 */ /* 0x000fc800078e0204 */
[----:B0-----:R-:W-:-:S05]  /*0680*/  IMAD.WIDE.U32 R2, R5, 0x8, R2 ;  /* 0x0000000805027825 */ /* 0x001fca00078e0002 */
[----:B------:R0:W-:Y:S01]  /*0690*/  STG.E.64 desc[UR6][R2.64], RZ ;  /* 0x000000ff02007986 */ /* 0x0001e2000c101b06 */
[----:B------:R-:W-:Y:S05]  /*06a0*/  BRA `(.L_x_4) ;  /* 0x0000001000dc7947 */ /* 0x000fea0003800000 */
.L_x_1:
[----:B------:R-:W-:-:S13]  /*06b0*/  ISETP.NE.AND P0, PT, R2, R21, PT ;  /* 0x000000150200720c */ /* 0x000fda0003f05270 */
[----:B------:R-:W-:Y:S05]  /*06c0*/  @!P0 BRA `(.L_x_6) ;  /* 0x0000000400288947 */ /* 0x000fea0003800000 */
[----:B------:R-:W0:Y:S01]  /*06d0*/  LDC.64 R30, c[0x0][0x3e8] ;  /* 0x0000fa00ff1e7b82 */ /* 0x000e220000000a00 */
[----:B------:R-:W1:Y:S01]  /*06e0*/  LDCU UR5, c[0x0][0x3a0] ;  /* 0x00007400ff0577ac */ /* 0x000e620008000800 */
[----:B------:R-:W-:Y:S01]  /*06f0*/  UMOV UR4, URZ ;  /* 0x000000ff00047c82 */ /* 0x000fe20008000000 */
[----:B01----:R-:W-:-:S07]  /*0700*/  IMAD.WIDE.U32 R30, R2, 0x8, R30 ;  /* 0x00000008021e7825 */ /* 0x003fce00078e001e */
.L_x_9:
[----:B------:R-:W-:Y:S01]  /*0710*/  ISETP.NE.AND P0, PT, R21, UR4, PT ;  /* 0x0000000415007c0c */ /* 0x000fe2000bf05270 */
[----:B------:R-:W-:-:S12]  /*0720*/  VIADD R3, R5, UR4 ;  /* 0x0000000405037c36 */ /* 0x000fd80008000000 */
[----:B01----:R-:W0:Y:S02]  /*0730*/  @!P0 LDC.64 R12, c[0x0][0x380] ;  /* 0x0000e000ff0c8b82 */ /* 0x003e240000000a00 */
[----:B0-----:R-:W-:-:S05]  /*0740*/  @!P0 IMAD.WIDE.U32 R12, R3, 0x8, R12 ;  /* 0x00000008030c8825 */ /* 0x001fca00078e000c */
[----:B------:R0:W-:Y:S01]  /*0750*/  @!P0 STG.E.64 desc[UR6][R12.64], RZ ;  /* 0x000000ff0c008986 */ /* 0x0001e2000c101b06 */
[----:B------:R-:W-:Y:S05]  /*0760*/  @!P0 BRA `(.L_x_7) ;  /* 0x0000000000f08947 */ /* 0x000fea0003800000 */
[----:B------:R-:W-:Y:S01]  /*0770*/  ISETP.NE.AND P0, PT, RZ, UR4, PT ;  /* 0x00000004ff007c0c */ /* 0x000fe2000bf05270 */
[----:B------:R-:W1:Y:S08]  /*0780*/  LDC R0, c[0x0][0x3a0] ;  /* 0x0000e800ff007b82 */ /* 0x000e700000000800 */
[----:B0-----:R-:W0:Y:S04]  /*0790*/  LDC.64 R12, c[0x0][0x388] ;  /* 0x0000e200ff0c7b82 */ /* 0x001e280000000a00 */
[----:B------:R-:W2:Y:S04]  /*07a0*/  @!P0 LDG.E.64 R18, desc[UR6][R30.64] ;  /* 0x000000061e128981 */ /* 0x000ea8000c1e1b00 */
[----:B------:R-:W3:Y:S01]  /*07b0*/  @!P0 LDG.E.64 R16, desc[UR6][R30.64+-0x8] ;  /* 0xfffff8061e108981 */ /* 0x000ee2000c1e1b00 */
[----:B------:R-:W4:Y:S03]  /*07c0*/  LDC.64 R28, c[0x0][0x390] ;  /* 0x0000e400ff1c7b82 */ /* 0x000f260000000a00 */
[----:B------:R-:W5:Y:S01]  /*07d0*/  @!P0 LDG.E.64 R14, desc[UR6][R30.64+0x8] ;  /* 0x000008061e0e8981 */ /* 0x000f62000c1e1b00 */
[----:B-1----:R-:W-:-:S02]  /*07e0*/  IMAD.IADD R49, R3, 0x1, -R0 ;  /* 0x0000000103317824 */ /* 0x002fc400078e0a00 */
[----:B0-----:R-:W-:-:S04]  /*07f0*/  IMAD.WIDE.U32 R46, R3, 0x8, R12 ;  /* 0x00000008032e7825 */ /* 0x001fc800078e000c */
[----:B------:R-:W-:Y:S01]  /*0800*/  IMAD.WIDE R48, R49, 0x8, R12 ;  /* 0x0000000831307825 */ /* 0x000fe200078e020c */
[----:B------:R-:W2:Y:S01]  /*0810*/  LDG.E.64 R38, desc[UR6][R46.64+0x8] ;  /* 0x000008062e267981 */ /* 0x000ea2000c1e1b00 */
[----:B------:R-:W-:-:S03]  /*0820*/  @P0 LEA R44, P1, R0, R46, 0x3 ;  /* 0x0000002e002c0211 */ /* 0x000fc600078218ff */
[----:B------:R-:W3:Y:S01]  /*0830*/  LDG.E.64 R42, desc[UR6][R48.64+0x8] ;  /* 0x00000806302a7981 */ /* 0x000ee2000c1e1b00 */
[----:B------:R-:W-:Y:S01]  /*0840*/  @P0 LEA.HI.X R45, R0, R47, RZ, 0x3, P1 ;  /* 0x0000002f002d0211 */ /* 0x000fe200008f1cff */
[----:B------:R-:W-:Y:S02]  /*0850*/  IMAD.IADD R51, R3, 0x1, R0 ;  /* 0x0000000103337824 */ /* 0x000fe400078e0200 */
[----:B------:R-:W5:Y:S02]  /*0860*/  LDG.E.64 R40, desc[UR6][R48.64] ;  /* 0x0000000630287981 */ /* 0x000f64000c1e1b00 */
[----:B------:R-:W-:Y:S02]  /*0870*/  IMAD.WIDE.U32 R50, R51, 0x8, R12 ;  /* 0x0000000833327825 */ /* 0x000fe400078e000c */
[----:B------:R-:W5:Y:S04]  /*0880*/  LDG.E.64 R12, desc[UR6][R46.64] ;  /* 0x000000062e0c7981 */ /* 0x000f68000c1e1b00 */
[----:B------:R-:W5:Y:S04]  /*0890*/  LDG.E.64 R32, desc[UR6][R50.64] ;  /* 0x0000000632207981 */ /* 0x000f68000c1e1b00 */
[----:B------:R-:W5:Y:S01]  /*08a0*/  LDG.E.64 R34, desc[UR6][R50.64+0x8] ;  /* 0x0000080632227981 */ /* 0x000f62000c1e1b00 */
[----:B----4-:R-:W-:-:S06]  /*08b0*/  IMAD.WIDE.U32 R28, R3, 0x8, R28 ;  /* 0x00000008031c7825 */ /* 0x010fcc00078e001c */
[----:B------:R-:W4:Y:S04]  /*08c0*/  LDG.E.64 R28, desc[UR6][R28.64] ;  /* 0x000000061c1c7981 */ /* 0x000f28000c1e1b00 */
[----:B------:R-:W2:Y:S04]  /*08d0*/  @P0 LDG.E.64 R18, desc[UR6][R46.64+-0x8] ;  /* 0xfffff8062e120981 */ /* 0x000ea8000c1e1b00 */
[----:B------:R-:W3:Y:S04]  /*08e0*/  @P0 LDG.E.64 R16, desc[UR6][R48.64+-0x8] ;  /* 0xfffff80630100981 */ /* 0x000ee8000c1e1b00 */
[----:B------:R-:W4:Y:S01]  /*08f0*/  @P0 LDG.E.64 R14, desc[UR6][R44.64+-0x8] ;  /* 0xfffff8062c0e0981 */ /* 0x000f22000c1e1b00 */
[----:B------:R-:W0:Y:S01]  /*0900*/  MUFU.RCP64H R37, R25 ;  /* 0x0000001900257308 */ /* 0x000e220000001800 */
[----:B------:R-:W-:Y:S01]  /*0910*/  IMAD.MOV.U32 R36, RZ, RZ, 0x1 ;  /* 0x00000001ff247424 */ /* 0x000fe200078e00ff */
[----:B--2---:R-:W-:-:S05]  /*0920*/  DADD R38, R38, R18 ;  /* 0x0000000026267229 */ /* 0x004fca0000000012 */
[----:B0-----:R-:W-:Y:S02]  /*0930*/  DFMA R18, -R24, R36, 1 ;  /* 0x3ff000001812742b */ /* 0x001fe40000000124 */
[----:B---3--:R-:W-:Y:S02]  /*0940*/  DADD R16, R42, R16 ;  /* 0x000000002a107229 */ /* 0x008fe40000000010 */
[----:B-----5:R-:W-:-:S04]  /*0950*/  DADD R38, R38, R40 ;  /* 0x0000000026267229 */ /* 0x020fc80000000028 */
[----:B------:R-:W-:Y:S02]  /*0960*/  DFMA R18, R18, R18, R18 ;  /* 0x000000121212722b */ /* 0x000fe40000000012 */
[----:B----4-:R-:W-:Y:S02]  /*0970*/  DADD R14, R16, R14 ;  /* 0x00000000100e7229 */ /* 0x010fe4000000000e */
[----:B------:R-:W-:-:S04]  /*0980*/  DADD R32, R38, R32 ;  /* 0x0000000026207229 */ /* 0x000fc80000000020 */
[----:B------:R-:W-:Y:S02]  /*0990*/  DFMA R18, R36, R18, R36 ;  /* 0x000000122412722b */ /* 0x000fe40000000024 */
[----:B------:R-:W-:-:S06]  /*09a0*/  DADD R14, R14, R34 ;  /* 0x000000000e0e7229 */ /* 0x000fcc0000000022 */
[----:B------:R-:W-:Y:S02]  /*09b0*/  DFMA R16, -R24, R18, 1 ;  /* 0x3ff000001810742b */ /* 0x000fe40000000112 */
[----:B------:R-:W-:-:S06]  /*09c0*/  DFMA R14, R14, 0.25, R32 ;  /* 0x3fd000000e0e782b */ /* 0x000fcc0000000020 */
[----:B------:R-:W-:Y:S02]  /*09d0*/  DFMA R16, R18, R16, R18 ;  /* 0x000000101210722b */ /* 0x000fe40000000012 */
[----:B------:R-:W-:-:S08]  /*09e0*/  DFMA R18, R12, -5, R14 ;  /* 0xc01400000c12782b */ /* 0x000fd0000000000e */
[----:B------:R-:W-:-:S08]  /*09f0*/  DMUL R40, R18, R16 ;  /* 0x0000001012287228 */ /* 0x000fd00000000000 */
[----:B------:R-:W-:-:S08]  /*0a00*/  DFMA R14, -R24, R40, R18 ;  /* 0x00000028180e722b */ /* 0x000fd00000000112 */
[----:B------:R-:W-:Y:S01]  /*0a10*/  DFMA R40, R16, R14, R40 ;  /* 0x0000000e1028722b */ /* 0x000fe20000000028 */
[----:B------:R-:W-:-:S09]  /*0a20*/  FSETP.GEU.AND P1, PT, |R19|, 6.5827683646048100446e-37, PT ;  /* 0x036000001300780b */ /* 0x000fd20003f2e200 */
[----:B------:R-:W-:-:S05]  /*0a30*/  FFMA R0, RZ, R25, R41 ;  /* 0x00000019ff007223 */ /* 0x000fca0000000029 */
[----:B------:R-:W-:Y:S01]  /*0a40*/  FSETP.GT.AND P0, PT, |R0|, 1.469367938527859385e-39, PT ;  /* 0x001000000000780b */ /* 0x000fe20003f04200 */
[----:B------:R-:W-:-:S08]  /*0a50*/  DADD R12, R12, R12 ;  /* 0x000000000c0c7229 */ /* 0x000fd0000000000c */
[----:B------:R-:W-:-:S04]  /*0a60*/  DADD R28, R12, -R28 ;  /* 0x000000000c1c7229 */ /* 0x000fc8000000081c */
[----:B------:R-:W-:Y:S07]  /*0a70*/  @P0 BRA P1, `(.L_x_8) ;  /* 0x0000000000180947 */ /* 0x000fee0000800000 */
[----:B------:R-:W-:Y:S01]  /*0a80*/  MOV R14, R18 ;  /* 0x00000012000e7202 */ /* 0x000fe20000000f00 */
[----:B------:R-:W-:Y:S01]  /*0a90*/  IMAD.MOV.U32 R15, RZ, RZ, R19 ;  /* 0x000000ffff0f7224 */ /* 0x000fe200078e0013 */
[----:B------:R-:W-:Y:S01]  /*0aa0*/  MOV R10, 0xae0 ;  /* 0x00000ae0000a7802 */ /* 0x000fe20000000f00 */
[----:B------:R-:W-:Y:S02]  /*0ab0*/  IMAD.MOV.U32 R16, RZ, RZ, R24 ;  /* 0x000000ffff107224 */ /* 0x000fe400078e0018 */
[----:B------:R-:W-:-:S07]  /*0ac0*/  IMAD.MOV.U32 R17, RZ, RZ, R25 ;  /* 0x000000ffff117224 */ /* 0x000fce00078e0019 */
[----:B------:R-:W-:Y:S05]  /*0ad0*/  CALL.REL.NOINC `($__internal_0_$__cuda_sm20_div_rn_f64_full) ;  /* 0x00000058007c7944 */ /* 0x000fea0003c00000 */
.L_x_8:
[----:B------:R-:W0:Y:S01]  /*0ae0*/  LDC.64 R12, c[0x0][0x380] ;  /* 0x0000e000ff0c7b82 */ /* 0x000e220000000a00 */
[----:B------:R-:W-:-:S08]  /*0af0*/  DADD R40, R22, R40 ;  /* 0x0000000016287229 */ /* 0x000fd00000000028 */
[----:B------:R-:W-:Y:S01]  /*0b00*/  DFMA R28, R26, R40, R28 ;  /* 0x000000281a1c722b */ /* 0x000fe2000000001c */
[----:B0-----:R-:W-:-:S06]  /*0b10*/  IMAD.WIDE.U32 R12, R3, 0x8, R12 ;  /* 0x00000008030c7825 */ /* 0x001fcc00078e000c */
[----:B------:R1:W-:Y:S04]  /*0b20*/  STG.E.64 desc[UR6][R12.64], R28 ;  /* 0x0000001c0c007986 */ /* 0x0003e8000c101b06 */
.L_x_7:
[----:B------:R-:W-:-:S04]  /*0b30*/  UIADD3 UR4, UPT, UPT, UR4, 0x1, URZ ;  /* 0x0000000104047890 */ /* 0x000fc8000fffe0ff */
[----:B------:R-:W-:-:S09]  /*0b40*/  UISETP.NE.AND UP0, UPT, UR4, UR5, UPT ;  /* 0x000000050400728c */ /* 0x000fd2000bf05270 */
[----:B------:R-:W-:Y:S05]  /*0b50*/  BRA.U UP0, `(.L_x_9) ;  /* 0xfffffff900ec7547 */ /* 0x000fea000b83ffff */
[----:B------:R-:W-:Y:S05]  /*0b60*/  BRA `(.L_x_4) ;  /* 0x0000000c00ac7947 */ /* 0x000fea0003800000 */
.L_x_6:
[----:B------:R-:W-:Y:S01]  /*0b70*/  ISETP.NE.AND P0, PT, R21, RZ, PT ;  /* 0x000000ff1500720c */ /* 0x000fe20003f05270 */
[----:B------:R-:W-:-:S12]  /*0b80*/  IMAD.MOV.U32 R4, RZ, RZ, RZ ;  /* 0x000000ffff047224 */ /* 0x000fd800078e00ff */
[----:B------:R-:W-:Y:S05]  /*0b90*/  @!P0 BRA `(.L_x_10) ;  /* 0x00000008007c8947 */ /* 0x000fea0003800000 */
[----:B------:R-:W-:Y:S01]  /*0ba0*/  IMAD.MOV.U32 R6, RZ, RZ, RZ ;  /* 0x000000ffff067224 */ /* 0x000fe200078e00ff */
[----:B------:R-:W0:Y:S01]  /*0bb0*/  LDCU.64 UR8, c[0x0][0x380] ;  /* 0x00007000ff0877ac */ /* 0x000e220008000a00 */
[----:B------:R-:W1:Y:S05]  /*0bc0*/  LDCU.64 UR4, c[0x0][0x390] ;  /* 0x00007200ff0477ac */ /* 0x000e6a0008000a00 */
.L_x_17:
[----:B--2---:R-:W2:Y:S01]  /*0bd0*/  LDC.64 R32, c[0x0][0x388] ;  /* 0x0000e200ff207b82 */ /* 0x004ea20000000a00 */
[----:B------:R-:W-:Y:S01]  /*0be0*/  ISETP.NE.AND P0, PT, R6, R21, PT ;  /* 0x000000150600720c */ /* 0x000fe20003f05270 */
[----:B0-----:R-:W-:-:S04]  /*0bf0*/  IMAD.IADD R3, R5, 0x1, R6 ;  /* 0x0000000105037824 */ /* 0x001fc800078e0206 */
[----:B--2---:R-:W-:-:S08]  /*0c00*/  IMAD.WIDE R28, R3, 0x8, R32 ;  /* 0x00000008031c7825 */ /* 0x004fd000078e0220 */
[----:B------:R-:W-:Y:S05]  /*0c10*/  @!P0 BRA `(.L_x_11) ;  /* 0x0000000400048947 */ /* 0x000fea0003800000 */
[----:B------:R-:W2:Y:S01]  /*0c20*/  LDC R0, c[0x0][0x3a0] ;  /* 0x0000e800ff007b82 */ /* 0x000ea20000000800 */
[----:B------:R-:W-:-:S13]  /*0c30*/  ISETP.NE.AND P0, PT, R6, RZ, PT ;  /* 0x000000ff0600720c */ /* 0x000fda0003f05270 */
[----:B------:R-:W3:Y:S01]  /*0c40*/  @P0 LDC.64 R48, c[0x0][0x3d8] ;  /* 0x0000f600ff300b82 */ /* 0x000ee20000000a00 */
[----:B------:R-:W4:Y:S07]  /*0c50*/  @P0 LDG.E.64 R12, desc[UR6][R28.64+-0x8] ;  /* 0xfffff8061c0c0981 */ /* 0x000f2e000c1e1b00 */
[----:B------:R-:W5:Y:S01]  /*0c60*/  @!P0 LDC.64 R30, c[0x0][0x3e8] ;  /* 0x0000fa00ff1e8b82 */ /* 0x000f620000000a00 */
[----:B--2---:R-:W-:-:S04]  /*0c70*/  IMAD.IADD R43, R3, 0x1, -R0 ;  /* 0x00000001032b7824 */ /* 0x004fc800078e0a00 */
[----:B------:R-:W-:-:S03]  /*0c80*/  IMAD.WIDE R42, R43, 0x8, R32 ;  /* 0x000000082b2a7825 */ /* 0x000fc600078e0220 */
[----:B------:R-:W2:Y:S02]  /*0c90*/  @!P0 LDC.64 R36, c[0x0][0x3e8] ;  /* 0x0000fa00ff248b82 */ /* 0x000ea40000000a00 */
[----:B------:R-:W4:Y:S01]  /*0ca0*/  @P0 LDG.E.64 R14, desc[UR6][R42.64+-0x8] ;  /* 0xfffff8062a0e0981 */ /* 0x000f22000c1e1b00 */
[----:B---3--:R-:W-:-:S05]  /*0cb0*/  @P0 LEA R48, P1, R6, R48, 0x3 ;  /* 0x0000003006300211 */ /* 0x008fca00078218ff */
[----:B------:R-:W3:Y:S01]  /*0cc0*/  @!P0 LDC.64 R40, c[0x0][0x3d8] ;  /* 0x0000f600ff288b82 */ /* 0x000ee20000000a00 */
[----:B------:R-:W-:Y:S01]  /*0cd0*/  IMAD.WIDE.U32 R32, R3, 0x8, R32 ;  /* 0x0000000803207825 */ /* 0x000fe200078e0020 */
[----:B------:R-:W4:Y:S01]  /*0ce0*/  LDG.E.64 R38, desc[UR6][R42.64+0x8] ;  /* 0x000008062a267981 */ /* 0x000f22000c1e1b00 */
[----:B------:R-:W-:-:S03]  /*0cf0*/  @P0 LEA.HI.X R49, R6, R49, RZ, 0x3, P1 ;  /* 0x0000003106310211 */ /* 0x000fc600008f1cff */
[----:B------:R-:W4:Y:S04]  /*0d00*/  LDG.E.64 R44, desc[UR6][R32.64+0x8] ;  /* 0x00000806202c7981 */ /* 0x000f28000c1e1b00 */
[----:B------:R-:W4:Y:S04]  /*0d10*/  @P0 LDG.E.64 R16, desc[UR6][R48.64] ;  /* 0x0000000630100981 */ /* 0x000f28000c1e1b00 */
[----:B------:R-:W4:Y:S04]  /*0d20*/  @P0 LDG.E.64 R18, desc[UR6][R48.64+0x8] ;  /* 0x0000080630120981 */ /* 0x000f28000c1e1b00 */
[----:B------:R0:W4:Y:S01]  /*0d30*/  @P0 LDG.E.64 R34, desc[UR6][R48.64+-0x8] ;  /* 0xfffff80630220981 */ /* 0x000122000c1e1b00 */
[----:B-----5:R-:W-:Y:S01]  /*0d40*/  @!P0 LEA R30, P1, R0, R30, 0x3 ;  /* 0x0000001e001e8211 */ /* 0x020fe200078218ff */
[----:B--2---:R-:W-:-:S02]  /*0d50*/  @!P0 IMAD.WIDE.U32 R36, R21, 0x8, R36 ;  /* 0x0000000815248825 */ /* 0x004fc400078e0024 */
[----:B------:R-:W2:Y:S01]  /*0d60*/  LDG.E.64 R46, desc[UR6][R42.64] ;  /* 0x000000062a2e7981 */ /* 0x000ea2000c1e1b00 */
[----:B------:R-:W-:-:S03]  /*0d70*/  @!P0 LEA.HI.X R31, R0, R31, RZ, 0x3, P1 ;  /* 0x0000001f001f8211 */ /* 0x000fc600008f1cff */
[----:B------:R-:W5:Y:S01]  /*0d80*/  LDG.E.64 R32, desc[UR6][R32.64] ;  /* 0x0000000620207981 */ /* 0x000f62000c1e1b00 */
[----:B0-----:R-:W0:Y:S02]  /*0d90*/  LDC.64 R48, c[0x0][0x390] ;  /* 0x0000e400ff307b82 */ /* 0x001e240000000a00 */
[----:B0-----:R-:W-:-:S06]  /*0da0*/  IMAD.WIDE.U32 R48, R3, 0x8, R48 ;  /* 0x0000000803307825 */ /* 0x001fcc00078e0030 */
[----:B------:R-:W4:Y:S04]  /*0db0*/  LDG.E.64 R48, desc[UR6][R48.64] ;  /* 0x0000000630307981 */ /* 0x000f28000c1e1b00 */
[----:B------:R-:W2:Y:S04]  /*0dc0*/  @!P0 LDG.E.64 R12, desc[UR6][R36.64] ;  /* 0x00000006240c8981 */ /* 0x000ea8000c1e1b00 */
[----:B------:R5:W2:Y:S04]  /*0dd0*/  @!P0 LDG.E.64 R14, desc[UR6][R30.64+-0x10] ;  /* 0xfffff0061e0e8981 */ /* 0x000aa8000c1e1b00 */
[----:B---3--:R-:W3:Y:S04]  /*0de0*/  @!P0 LDG.E.64 R16, desc[UR6][R40.64] ;  /* 0x0000000628108981 */ /* 0x008ee8000c1e1b00 */
[----:B------:R-:W3:Y:S01]  /*0df0*/  @!P0 LDG.E.64 R18, desc[UR6][R40.64+0x8] ;  /* 0x0000080628128981 */ /* 0x000ee2000c1e1b00 */
[----:B------:R-:W0:Y:S01]  /*0e00*/  MUFU.RCP64H R51, R25 ;  /* 0x0000001900337308 */ /* 0x000e220000001800 */
[----:B------:R-:W1:Y:S01]  /*0e10*/  @!P0 LDC.64 R34, c[0x0][0x3d0] ;  /* 0x0000f400ff228b82 */ /* 0x000e620000000a00 */
[----:B------:R-:W-:Y:S01]  /*0e20*/  IMAD.MOV.U32 R50, RZ, RZ, 0x1 ;  /* 0x00000001ff327424 */ /* 0x000fe200078e00ff */
[----:B-----5:R-:W-:-:S08]  /*0e30*/  DADD R30, R32, R32 ;  /* 0x00000000201e7229 */ /* 0x020fd00000000020 */
[----:B----4-:R-:W-:Y:S02]  /*0e40*/  DADD R30, R30, -R48 ;  /* 0x000000001e1e7229 */ /* 0x010fe40000000830 */
[----:B--2---:R-:W-:Y:S02]  /*0e50*/  DADD R44, R44, R12 ;  /* 0x000000002c2c7229 */ /* 0x004fe4000000000c */
[----:B0-----:R-:W-:-:S06]  /*0e60*/  DFMA R12, -R24, R50, 1 ;  /* 0x3ff00000180c742b */ /* 0x001fcc0000000132 */
[----:B------:R-:W-:Y:S02]  /*0e70*/  DADD R44, R44, R46 ;  /* 0x000000002c2c7229 */ /* 0x000fe4000000002e */
[----:B------:R-:W-:Y:S02]  /*0e80*/  DFMA R12, R12, R12, R12 ;  /* 0x0000000c0c0c722b */ /* 0x000fe4000000000c */
[----:B------:R-:W-:-:S08]  /*0e90*/  DADD R14, R38, R14 ;  /* 0x00000000260e7229 */ /* 0x000fd0000000000e */
[----:B-1----:R-:W-:Y:S02]  /*0ea0*/  DADD R14, R14, R34 ;  /* 0x000000000e0e7229 */ /* 0x002fe40000000022 */
[----:B------:R-:W-:Y:S02]  /*0eb0*/  DFMA R12, R50, R12, R50 ;  /* 0x0000000c320c722b */ /* 0x000fe40000000032 */
[----:B---3--:R-:W-:-:S04]  /*0ec0*/  DADD R16, R44, R16 ;  /* 0x000000002c107229 */ /* 0x008fc80000000010 */
[----:B------:R-:W-:Y:S02]  /*0ed0*/  DADD R14, R14, R18 ;  /* 0x000000000e0e7229 */ /* 0x000fe40000000012 */
[----:B------:R-:W-:-:S06]  /*0ee0*/  DFMA R18, -R24, R12, 1 ;  /* 0x3ff000001812742b */ /* 0x000fcc000000010c */
[----:B------:R-:W-:Y:S02]  /*0ef0*/  DFMA R14, R14, 0.25, R16 ;  /* 0x3fd000000e0e782b */ /* 0x000fe40000000010 */
[----:B------:R-:W-:-:S06]  /*0f00*/  DFMA R18, R12, R18, R12 ;  /* 0x000000120c12722b */ /* 0x000fcc000000000c */
[----:B------:R-:W-:-:S08]  /*0f10*/  DFMA R14, R32, -5, R14 ;  /* 0xc0140000200e782b */ /* 0x000fd0000000000e */
[----:B------:R-:W-:-:S08]  /*0f20*/  DMUL R40, R14, R18 ;  /* 0x000000120e287228 */ /* 0x000fd00000000000 */
[----:B------:R-:W-:-:S08]  /*0f30*/  DFMA R12, -R24, R40, R14 ;  /* 0x00000028180c722b */ /* 0x000fd0000000010e */
[----:B------:R-:W-:Y:S01]  /*0f40*/  DFMA R40, R12, R18, R40 ;  /* 0x000000120c28722b */ /* 0x000fe20000000028 */
[----:B------:R-:W-:-:S09]  /*0f50*/  FSETP.GEU.AND P1, PT, |R15|, 6.5827683646048100446e-37, PT ;  /* 0x036000000f00780b */ /* 0x000fd20003f2e200 */
[----:B------:R-:W-:-:S05]  /*0f60*/  FFMA R0, RZ, R25, R41 ;  /* 0x00000019ff007223 */ /* 0x000fca0000000029 */
[----:B------:R-:W-:-:S13]  /*0f70*/  FSETP.GT.AND P0, PT, |R0|, 1.469367938527859385e-39, PT ;  /* 0x001000000000780b */ /* 0x000fda0003f04200 */
[----:B------:R-:W-:Y:S05]  /*0f80*/  @P0 BRA P1, `(.L_x_12) ;  /* 0x0000000000100947 */ /* 0x000fea0000800000 */
[----:B------:R-:W-:Y:S01]  /*0f90*/  IMAD.MOV.U32 R16, RZ, RZ, R24 ;  /* 0x000000ffff107224 */ /* 0x000fe200078e0018 */
[----:B------:R-:W-:Y:S02]  /*0fa0*/  MOV R17, R25 ;  /* 0x0000001900117202 */ /* 0x000fe40000000f00 */
[----:B------:R-:W-:-:S07]  /*0fb0*/  MOV R10, 0xfd0 ;  /* 0x00000fd0000a7802 */ /* 0x000fce0000000f00 */
[----:B------:R-:W-:Y:S05]  /*0fc0*/  CALL.REL.NOINC `($__internal_0_$__cuda_sm20_div_rn_f64_full) ;  /* 0x0000005400407944 */ /* 0x000fea0003c00000 */
.L_x_12:
[----:B------:R-:W0:Y:S01]  /*0fd0*/  LDC.64 R12, c[0x0][0x380] ;  /* 0x0000e000ff0c7b82 */ /* 0x000e220000000a00 */
[----:B------:R-:W-:-:S08]  /*0fe0*/  DADD R40, R22, R40 ;  /* 0x0000000016287229 */ /* 0x000fd00000000028 */
[----:B------:R-:W-:Y:S01]  /*0ff0*/  DFMA R30, R26, R40, R30 ;  /* 0x000000281a1e722b */ /* 0x000fe2000000001e */
[----:B0-----:R-:W-:-:S06]  /*1000*/  IMAD.WIDE.U32 R2, R3, 0x8, R12 ;  /* 0x0000000803027825 */ /* 0x001fcc00078e000c */
[----:B------:R0:W-:Y:S01]  /*1010*/  STG.E.64 desc[UR6][R2.64], R30 ;  /* 0x0000001e02007986 */ /* 0x0001e2000c101b06 */
[----:B------:R-:W-:Y:S05]  /*1020*/  BRA `(.L_x_13) ;  /* 0x00000000000c7947 */ /* 0x000fea0003800000 */
.L_x_11:
[----:B------:R-:W2:Y:S02]  /*1030*/  LDC.64 R12, c[0x0][0x380] ;  /* 0x0000e000ff0c7b82 */ /* 0x000ea40000000a00 */
[----:B--2---:R-:W-:-:S05]  /*1040*/  IMAD.WIDE.U32 R12, R3, 0x8, R12 ;  /* 0x00000008030c7825 */ /* 0x004fca00078e000c */
[----:B------:R2:W-:Y:S02]  /*1050*/  STG.E.64 desc[UR6][R12.64], RZ ;  /* 0x000000ff0c007986 */ /* 0x0005e4000c101b06 */
.L_x_13:
[----:B------:R-:W3:Y:S02]  /*1060*/  LDC R10, c[0x0][0x3a0] ;  /* 0x0000e800ff0a7b82 */ /* 0x000ee40000000800 */
[----:B---3--:R-:W-:-:S05]  /*1070*/  VIADD R0, R10, 0xfffffffe ;  /* 0xfffffffe0a007836 */ /* 0x008fca0000000000 */
[----:B------:R-:W-:-:S13]  /*1080*/  ISETP.NE.AND P0, PT, R6, R0, PT ;  /* 0x000000000600720c */ /* 0x000fda0003f05270 */
[----:B------:R-:W-:Y:S05]  /*1090*/  @!P0 BRA `(.L_x_14) ;  /* 0x0000000400108947 */ /* 0x000fea0003800000 */
[----:B------:R-:W3:Y:S01]  /*10a0*/  LDC.64 R34, c[0x0][0x388] ;  /* 0x0000e200ff227b82 */ /* 0x000ee20000000a00 */
[----:B------:R-:W-:Y:S01]  /*10b0*/  IADD3 R15, P0, PT, R5, R6, RZ ;  /* 0x00000006050f7210 */ /* 0x000fe20007f1e0ff */
[----:B------:R1:W4:Y:S01]  /*10c0*/  LDG.E.64 R38, desc[UR6][R28.64] ;  /* 0x000000061c267981 */ /* 0x000322000c1e1b00 */
[-C--:B------:R-:W-:Y:S02]  /*10d0*/  LOP3.LUT R0, RZ, R10.reuse, RZ, 0x33, !PT ;  /* 0x0000000aff007212 */ /* 0x080fe400078e33ff */
[----:B--2---:R-:W-:Y:S01]  /*10e0*/  LEA.HI.X.SX32 R13, R6, RZ, 0x1, P0 ;  /* 0x000000ff060d7211 */ /* 0x004fe200000f0eff */
[----:B------:R-:W-:Y:S01]  /*10f0*/  IMAD.X R4, RZ, RZ, RZ, P0 ;  /* 0x000000ffff047224 */ /* 0x000fe200000e06ff */
[C---:B------:R-:W-:Y:S01]  /*1100*/  IADD3 R9, P0, PT, R15.reuse, -R10, RZ ;  /* 0x8000000a0f097210 */ /* 0x040fe20007f1e0ff */
[----:B------:R-:W2:Y:S01]  /*1110*/  LDC.64 R44, c[0x0][0x3d8] ;  /* 0x0000f600ff2c7b82 */ /* 0x000ea20000000a00 */
[----:B0-----:R-:W-:Y:S01]  /*1120*/  IMAD.SHL.U32 R3, R15, 0x8, RZ ;  /* 0x000000080f037824 */ /* 0x001fe200078e00ff */
[----:B------:R-:W-:-:S02]  /*1130*/  IADD3 R2, P1, PT, R0, R15, RZ ;  /* 0x0000000f00027210 */ /* 0x000fc40007f3e0ff */
[----:B------:R-:W-:Y:S02]  /*1140*/  IADD3.X R10, PT, PT, R13, -0x1, RZ, P0, !PT ;  /* 0xffffffff0d0a7810 */ /* 0x000fe400007fe4ff */
[----:B------:R-:W-:Y:S02]  /*1150*/  SHF.L.U64.HI R4, R15, 0x3, R4 ;  /* 0x000000030f047819 */ /* 0x000fe40000010204 */
[----:B------:R-:W-:Y:S02]  /*1160*/  LEA.HI.X.SX32 R0, R0, R13, 0x1, P1 ;  /* 0x0000000d00007211 */ /* 0x000fe400008f0eff */
[-C--:B---3--:R-:W-:Y:S02]  /*1170*/  IADD3 R42, P0, PT, R3, R34.reuse, RZ ;  /* 0x00000022032a7210 */ /* 0x088fe40007f1e0ff */
[CC--:B------:R-:W-:Y:S02]  /*1180*/  LEA R46, P1, R9.reuse, R34.reuse, 0x3 ;  /* 0x00000022092e7211 */ /* 0x0c0fe400078218ff */
[----:B------:R-:W-:Y:S01]  /*1190*/  LEA R34, P2, R2, R34, 0x3 ;  /* 0x0000002202227211 */ /* 0x000fe200078418ff */
[----:B------:R-:W-:Y:S01]  /*11a0*/  IMAD.X R43, R4, 0x1, R35, P0 ;  /* 0x00000001042b7824 */ /* 0x000fe200000e0623 */
[----:B------:R-:W-:-:S02]  /*11b0*/  LEA.HI.X R47, R9, R35, R10, 0x3, P1 ;  /* 0x00000023092f7211 */ /* 0x000fc400008f1c0a */
[----:B------:R-:W-:Y:S02]  /*11c0*/  LEA.HI.X R35, R2, R35, R0, 0x3, P2 ;  /* 0x0000002302237211 */ /* 0x000fe400010f1c00 */
[C---:B--2---:R-:W-:Y:S01]  /*11d0*/  LEA R44, P0, R6.reuse, R44, 0x3 ;  /* 0x0000002c062c7211 */ /* 0x044fe200078018ff */
[----:B------:R-:W4:Y:S04]  /*11e0*/  LDG.E.64 R40, desc[UR6][R42.64+0x10] ;  /* 0x000010062a287981 */ /* 0x000f28000c1e1b00 */
[----:B------:R-:W2:Y:S01]  /*11f0*/  LDG.E.64 R34, desc[UR6][R34.64+0x8] ;  /* 0x0000080622227981 */ /* 0x000ea2000c1e1b00 */
[----:B------:R-:W-:-:S03]  /*1200*/  LEA.HI.X R45, R6, R45, RZ, 0x3, P0 ;  /* 0x0000002d062d7211 */ /* 0x000fc600000f1cff */
[----:B------:R-:W2:Y:S04]  /*1210*/  LDG.E.64 R36, desc[UR6][R46.64+0x10] ;  /* 0x000010062e247981 */ /* 0x000ea8000c1e1b00 */
[----:B------:R-:W3:Y:S04]  /*1220*/  LDG.E.64 R32, desc[UR6][R46.64+0x8] ;  /* 0x000008062e207981 */ /* 0x000ee8000c1e1b00 */
[----:B------:R-:W5:Y:S04]  /*1230*/  LDG.E.64 R30, desc[UR6][R44.64] ;  /* 0x000000062c1e7981 */ /* 0x000f68000c1e1b00 */
[----:B------:R-:W5:Y:S04]  /*1240*/  LDG.E.64 R16, desc[UR6][R44.64+0x8] ;  /* 0x000008062c107981 */ /* 0x000f68000c1e1b00 */
[----:B------:R-:W5:Y:S04]  /*1250*/  LDG.E.64 R14, desc[UR6][R44.64+0x10] ;  /* 0x000010062c0e7981 */ /* 0x000f68000c1e1b00 */
[----:B------:R-:W5:Y:S01]  /*1260*/  LDG.E.64 R12, desc[UR6][R42.64+0x8] ;  /* 0x000008062a0c7981 */ /* 0x000f62000c1e1b00 */
[----:B-1----:R-:W-:-:S04]  /*1270*/  IADD3 R28, P0, PT, R3, UR4, RZ ;  /* 0x00000004031c7c10 */ /* 0x002fc8000ff1e0ff */
[----:B------:R-:W-:-:S06]  /*1280*/  IADD3.X R29, PT, PT, R4, UR5, RZ, P0, !PT ;  /* 0x00000005041d7c10 */ /* 0x000fcc00087fe4ff */
[----:B------:R-:W5:Y:S01]  /*1290*/  LDG.E.64 R28, desc[UR6][R28.64+0x8] ;  /* 0x000008061c1c7981 */ /* 0x000f62000c1e1b00 */
[----:B------:R-:W0:Y:S01]  /*12a0*/  MUFU.RCP64H R19, R25 ;  /* 0x0000001900137308 */ /* 0x000e220000001800 */
[----:B------:R-:W-:Y:S01]  /*12b0*/  IMAD.MOV.U32 R18, RZ, RZ, 0x1 ;  /* 0x00000001ff127424 */ /* 0x000fe200078e00ff */
[----:B----4-:R-:W-:-:S05]  /*12c0*/  DADD R40, R38, R40 ;  /* 0x0000000026287229 */ /* 0x010fca0000000028 */
[----:B0-----:R-:W-:Y:S02]  /*12d0*/  DFMA R38, -R24, R18, 1 ;  /* 0x3ff000001826742b */ /* 0x001fe40000000112 */
[----:B--2---:R-:W-:-:S06]  /*12e0*/  DADD R34, R34, R36 ;  /* 0x0000000022227229 */ /* 0x004fcc0000000024 */
[----:B------:R-:W-:Y:S02]  /*12f0*/  DFMA R38, R38, R38, R38 ;  /* 0x000000262626722b */ /* 0x000fe40000000026 */
[----:B---3--:R-:W-:Y:S02]  /*1300*/  DADD R32, R32, R40 ;  /* 0x0000000020207229 */ /* 0x008fe40000000028 */
[----:B-----5:R-:W-:-:S04]  /*1310*/  DADD R30, R30, R34 ;  /* 0x000000001e1e7229 */ /* 0x020fc80000000022 */
[----:B------:R-:W-:Y:S02]  /*1320*/  DFMA R38, R18, R38, R18 ;  /* 0x000000261226722b */ /* 0x000fe40000000012 */
[----:B------:R-:W-:Y:S02]  /*1330*/  DADD R16, R16, R32 ;  /* 0x0000000010107229 */ /* 0x000fe40000000020 */
[----:B------:R-:W-:-:S04]  /*1340*/  DADD R14, R14, R30 ;  /* 0x000000000e0e7229 */ /* 0x000fc8000000001e */
[----:B------:R-:W-:-:S04]  /*1350*/  DFMA R18, -R24, R38, 1 ;  /* 0x3ff000001812742b */ /* 0x000fc80000000126 */
[----:B------:R-:W-:-:S04]  /*1360*/  DFMA R14, R14, 0.25, R16 ;  /* 0x3fd000000e0e782b */ /* 0x000fc80000000010 */
[----:B------:R-:W-:-:S04]  /*1370*/  DFMA R18, R38, R18, R38 ;  /* 0x000000122612722b */ /* 0x000fc80000000026 */
        /* <DEDUP_REMOVED lines=10> */
[----:B------:R-:W-:Y:S01]  /*1420*/  IMAD.MOV.U32 R14, RZ, RZ, R16 ;  /* 0x000000ffff0e7224 */ /* 0x000fe200078e0010 */
[----:B------:R-:W-:Y:S01]  /*1430*/  MOV R10, 0x1480 ;  /* 0x00001480000a7802 */ /* 0x000fe20000000f00 */
[----:B------:R-:W-:Y:S02]  /*1440*/  IMAD.MOV.U32 R15, RZ, RZ, R17 ;  /* 0x000000ffff0f7224 */ /* 0x000fe400078e0011 */
[----:B------:R-:W-:Y:S02]  /*1450*/  IMAD.MOV.U32 R16, RZ, RZ, R24 ;  /* 0x000000ffff107224 */ /* 0x000fe400078e0018 */
[----:B------:R-:W-:-:S07]  /*1460*/  IMAD.MOV.U32 R17, RZ, RZ, R25 ;  /* 0x000000ffff117224 */ /* 0x000fce00078e0019 */
[----:B------:R-:W-:Y:S05]  /*1470*/  CALL.REL.NOINC `($__internal_0_$__cuda_sm20_div_rn_f64_full) ;  /* 0x0000005000147944 */ /* 0x000fea0003c00000 */
.L_x_15:
[----:B------:R-:W-:Y:S01]  /*1480*/  DADD R40, R22, R40 ;  /* 0x0000000016287229 */ /* 0x000fe20000000028 */
[----:B------:R-:W-:-:S04]  /*1490*/  IADD3 R2, P0, PT, R3, UR8, RZ ;  /* 0x0000000803027c10 */ /* 0x000fc8000ff1e0ff */
[----:B------:R-:W-:-:S03]  /*14a0*/  IADD3.X R3, PT, PT, R4, UR9, RZ, P0, !PT ;  /* 0x0000000904037c10 */ /* 0x000fc600087fe4ff */
[----:B------:R-:W-:-:S07]  /*14b0*/  DFMA R28, R26, R40, R28 ;  /* 0x000000281a1c722b */ /* 0x000fce000000001c */
[----:B------:R0:W-:Y:S01]  /*14c0*/  STG.E.64 desc[UR6][R2.64+0x8], R28 ;  /* 0x0000081c02007986 */ /* 0x0001e2000c101b06 */
[----:B------:R-:W-:Y:S05]  /*14d0*/  BRA `(.L_x_16) ;  /* 0x0000000000187947 */ /* 0x000fea0003800000 */
.L_x_14:
[----:B--2---:R-:W2:Y:S01]  /*14e0*/  LDC.64 R12, c[0x0][0x380] ;  /* 0x0000e000ff0c7b82 */ /* 0x004ea20000000a00 */
[----:B------:R-:W-:-:S04]  /*14f0*/  IADD3 R0, P0, PT, R5, R0, RZ ;  /* 0x0000000005007210 */ /* 0x000fc80007f1e0ff */
[----:B0-----:R-:W-:Y:S02]  /*1500*/  IADD3.X R3, PT, PT, RZ, RZ, RZ, P0, !PT ;  /* 0x000000ffff037210 */ /* 0x001fe400007fe4ff */
[----:B--2---:R-:W-:-:S04]  /*1510*/  LEA R2, P0, R0, R12, 0x3 ;  /* 0x0000000c00027211 */ /* 0x004fc800078018ff */
[----:B------:R-:W-:-:S05]  /*1520*/  LEA.HI.X R3, R0, R13, R3, 0x3, P0 ;  /* 0x0000000d00037211 */ /* 0x000fca00000f1c03 */
[----:B------:R2:W-:Y:S04]  /*1530*/  STG.E.64 desc[UR6][R2.64+0x8], RZ ;  /* 0x000008ff02007986 */ /* 0x0005e8000c101b06 */
.L_x_16:
[----:B------:R-:W3:Y:S01]  /*1540*/  LDC R0, c[0x0][0x3a0] ;  /* 0x0000e800ff007b82 */ /* 0x000ee20000000800 */
[----:B------:R-:W-:Y:S01]  /*1550*/  VIADD R6, R6, 0x2 ;  /* 0x0000000206067836 */ /* 0x000fe20000000000 */
[----:B---3--:R-:W-:-:S04]  /*1560*/  LOP3.LUT R4, R0, 0x7ffffffe, RZ, 0xc0, !PT ;  /* 0x7ffffffe00047812 */ /* 0x008fc800078ec0ff */
[----:B------:R-:W-:-:S13]  /*1570*/  ISETP.NE.AND P0, PT, R6, R4, PT ;  /* 0x000000040600720c */ /* 0x000fda0003f05270 */
[----:B------:R-:W-:Y:S05]  /*1580*/  @P0 BRA `(.L_x_17) ;  /* 0xfffffff400900947 */ /* 0x000fea000383ffff */
.L_x_10:
[----:B------:R-:W-:-:S13]  /*1590*/  ISETP.NE.AND P0, PT, R8, RZ, PT ;  /* 0x000000ff0800720c */ /* 0x000fda0003f05270 */
[----:B------:R-:W-:Y:S05]  /*15a0*/  @!P0 BRA `(.L_x_4) ;  /* 0x00000004001c8947 */ /* 0x000fea0003800000 */
[----:B------:R-:W-:Y:S01]  /*15b0*/  ISETP.NE.AND P0, PT, R4, R21, PT ;  /* 0x000000150400720c */ /* 0x000fe20003f05270 */
[----:B------:R-:W-:-:S12]  /*15c0*/  IMAD.IADD R5, R5, 0x1, R4 ;  /* 0x0000000105057824 */ /* 0x000fd800078e0204 */
[----:B------:R-:W-:Y:S05]  /*15d0*/  @!P0 BRA `(.L_x_18) ;  /* 0x0000000400048947 */ /* 0x000fea0003800000 */
[----:B------:R-:W0:Y:S01]  /*15e0*/  LDC.64 R18, c[0x0][0x388] ;  /* 0x0000e200ff127b82 */ /* 0x000e220000000a00 */
[----:B------:R-:W-:Y:S01]  /*15f0*/  ISETP.NE.AND P0, PT, R4, RZ, PT ;  /* 0x000000ff0400720c */ /* 0x000fe20003f05270 */
[----:B------:R-:W-:-:S12]  /*1600*/  IMAD.IADD R41, R5, 0x1, -R0 ;  /* 0x0000000105297824 */ /* 0x000fd800078e0a00 */
[----:B------:R-:W3:Y:S08]  /*1610*/  @P0 LDC.64 R44, c[0x0][0x3d8] ;  /* 0x0000f600ff2c0b82 */ /* 0x000ef00000000a00 */
[----:B------:R-:W4:Y:S01]  /*1620*/  @!P0 LDC.64 R36, c[0x0][0x3e8] ;  /* 0x0000fa00ff248b82 */ /* 0x000f220000000a00 */
[----:B0-2---:R-:W-:-:S04]  /*1630*/  @P0 IMAD.WIDE R2, R5, 0x8, R18 ;  /* 0x0000000805020825 */ /* 0x005fc800078e0212 */
[----:B------:R-:W-:Y:S02]  /*1640*/  IMAD.WIDE R40, R41, 0x8, R18 ;  /* 0x0000000829287825 */ /* 0x000fe400078e0212 */
[----:B------:R-:W2:Y:S01]  /*1650*/  @P0 LDG.E.64 R2, desc[UR6][R2.64+-0x8] ;  /* 0xfffff80602020981 */ /* 0x000ea2000c1e1b00 */
[----:B------:R-:W0:Y:S03]  /*1660*/  @!P0 LDC.64 R38, c[0x0][0x3e8] ;  /* 0x0000fa00ff268b82 */ /* 0x000e260000000a00 */
[----:B------:R-:W5:Y:S01]  /*1670*/  @P0 LDG.E.64 R12, desc[UR6][R40.64+-0x8] ;  /* 0xfffff806280c0981 */ /* 0x000f62000c1e1b00 */
[----:B---3--:R-:W-:-:S04]  /*1680*/  @P0 IMAD.WIDE.U32 R44, R4, 0x8, R44 ;  /* 0x00000008042c0825 */ /* 0x008fc800078e002c */
[----:B------:R-:W3:Y:S01]  /*1690*/  @!P0 LDC.64 R32, c[0x0][0x3d8] ;  /* 0x0000f600ff208b82 */ /* 0x000ee20000000a00 */
[----:B------:R-:W5:Y:S04]  /*16a0*/  LDG.E.64 R34, desc[UR6][R40.64+0x8] ;  /* 0x0000080628227981 */ /* 0x000f68000c1e1b00 */
[----:B------:R-:W5:Y:S04]  /*16b0*/  @P0 LDG.E.64 R14, desc[UR6][R44.64] ;  /* 0x000000062c0e0981 */ /* 0x000f68000c1e1b00 */
[----:B------:R-:W5:Y:S01]  /*16c0*/  @P0 LDG.E.64 R16, desc[UR6][R44.64+0x8] ;  /* 0x000008062c100981 */ /* 0x000f62000c1e1b00 */
[----:B----4-:R-:W-:Y:S01]  /*16d0*/  @!P0 LEA R36, P1, R0, R36, 0x3 ;  /* 0x0000002400248211 */ /* 0x010fe200078218ff */
[----:B------:R-:W-:-:S02]  /*16e0*/  IMAD.WIDE.U32 R18, R5, 0x8, R18 ;  /* 0x0000000805127825 */ /* 0x000fc400078e0012 */
[----:B------:R4:W5:Y:S01]  /*16f0*/  @P0 LDG.E.64 R28, desc[UR6][R44.64+-0x8] ;  /* 0xfffff8062c1c0981 */ /* 0x000962000c1e1b00 */
[----:B------:R-:W-:Y:S01]  /*1700*/  @!P0 LEA.HI.X R37, R0, R37, RZ, 0x3, P1 ;  /* 0x0000002500258211 */ /* 0x000fe200008f1cff */
[----:B0-----:R-:W-:Y:S02]  /*1710*/  @!P0 IMAD.WIDE.U32 R38, R21, 0x8, R38 ;  /* 0x0000000815268825 */ /* 0x001fe400078e0026 */
[----:B------:R-:W2:Y:S04]  /*1720*/  LDG.E.64 R30, desc[UR6][R18.64+0x8] ;  /* 0x00000806121e7981 */ /* 0x000ea8000c1e1b00 */
[----:B------:R-:W5:Y:S01]  /*1730*/  LDG.E.64 R42, desc[UR6][R40.64] ;  /* 0x00000006282a7981 */ /* 0x000f62000c1e1b00 */
[----:B----4-:R-:W0:Y:S03]  /*1740*/  LDC.64 R44, c[0x0][0x390] ;  /* 0x0000e400ff2c7b82 */ /* 0x010e260000000a00 */
[----:B------:R-:W4:Y:S01]  /*1750*/  LDG.E.64 R18, desc[UR6][R18.64] ;  /* 0x0000000612127981 */ /* 0x000f22000c1e1b00 */
[----:B0-----:R-:W-:-:S06]  /*1760*/  IMAD.WIDE.U32 R44, R5, 0x8, R44 ;  /* 0x00000008052c7825 */ /* 0x001fcc00078e002c */
[----:B------:R-:W4:Y:S04]  /*1770*/  LDG.E.64 R44, desc[UR6][R44.64] ;  /* 0x000000062c2c7981 */ /* 0x000f28000c1e1b00 */
[----:B------:R-:W2:Y:S04]  /*1780*/  @!P0 LDG.E.64 R2, desc[UR6][R38.64] ;  /* 0x0000000626028981 */ /* 0x000ea8000c1e1b00 */
[----:B------:R-:W5:Y:S04]  /*1790*/  @!P0 LDG.E.64 R12, desc[UR6][R36.64+-0x10] ;  /* 0xfffff006240c8981 */ /* 0x000f68000c1e1b00 */
[----:B---3--:R-:W3:Y:S04]  /*17a0*/  @!P0 LDG.E.64 R14, desc[UR6][R32.64] ;  /* 0x00000006200e8981 */ /* 0x008ee8000c1e1b00 */
[----:B------:R-:W4:Y:S01]  /*17b0*/  @!P0 LDG.E.64 R16, desc[UR6][R32.64+0x8] ;  /* 0x0000080620108981 */ /* 0x000f22000c1e1b00 */
[----:B------:R-:W0:Y:S01]  /*17c0*/  MUFU.RCP64H R47, R25 ;  /* 0x00000019002f7308 */ /* 0x000e220000001800 */
[----:B------:R-:W1:Y:S01]  /*17d0*/  @!P0 LDC.64 R28, c[0x0][0x3d0] ;  /* 0x0000f400ff1c8b82 */ /* 0x000e620000000a00 */
[----:B------:R-:W-:Y:S01]  /*17e0*/  IMAD.MOV.U32 R46, RZ, RZ, 0x1 ;  /* 0x00000001ff2e7424 */ /* 0x000fe200078e00ff */
[----:B--2---:R-:W-:-:S05]  /*17f0*/  DADD R2, R30, R2 ;  /* 0x000000001e027229 */ /* 0x004fca0000000002 */
[----:B0-----:R-:W-:Y:S02]  /*1800*/  DFMA R30, -R24, R46, 1 ;  /* 0x3ff00000181e742b */ /* 0x001fe4000000012e */
[----:B-----5:R-:W-:Y:S02]  /*1810*/  DADD R12, R34, R12 ;  /* 0x00000000220c7229 */ /* 0x020fe4000000000c */
[----:B------:R-:W-:-:S04]  /*1820*/  DADD R2, R2, R42 ;  /* 0x0000000002027229 */ /* 0x000fc8000000002a */
[----:B------:R-:W-:Y:S02]  /*1830*/  DFMA R30, R30, R30, R30 ;  /* 0x0000001e1e1e722b */ /* 0x000fe4000000001e */
[----:B-1----:R-:W-:Y:S02]  /*1840*/  DADD R12, R12, R28 ;  /* 0x000000000c0c7229 */ /* 0x002fe4000000001c */
[----:B---3--:R-:W-:-:S04]  /*1850*/  DADD R2, R2, R14 ;  /* 0x0000000002027229 */ /* 0x008fc8000000000e */
[----:B------:R-:W-:Y:S02]  /*1860*/  DFMA R30, R46, R30, R46 ;  /* 0x0000001e2e1e722b */ /* 0x000fe4000000002e */
[----:B----4-:R-:W-:-:S06]  /*1870*/  DADD R12, R12, R16 ;  /* 0x000000000c0c7229 */ /* 0x010fcc0000000010 */
        /* <DEDUP_REMOVED lines=15> */
[----:B------:R-:W-:-:S07]  /*1970*/  IMAD.MOV.U32 R17, RZ, RZ, R25 ;  /* 0x000000ffff117224 */ /* 0x000fce00078e0019 */
[----:B------:R-:W-:Y:S05]  /*1980*/  CALL.REL.NOINC `($__internal_0_$__cuda_sm20_div_rn_f64_full) ;  /* 0x0000004800d07944 */ /* 0x000fea0003c00000 */
.L_x_19:
[----:B------:R-:W0:Y:S01]  /*1990*/  LDC.64 R2, c[0x0][0x380] ;  /* 0x0000e000ff027b82 */ /* 0x000e220000000a00 */
[----:B------:R-:W-:-:S08]  /*19a0*/  DADD R40, R22, R40 ;  /* 0x0000000016287229 */ /* 0x000fd00000000028 */
[----:B------:R-:W-:Y:S01]  /*19b0*/  DFMA R28, R26, R40, R28 ;  /* 0x000000281a1c722b */ /* 0x000fe2000000001c */
[----:B0-----:R-:W-:-:S06]  /*19c0*/  IMAD.WIDE.U32 R2, R5, 0x8, R2 ;  /* 0x0000000805027825 */ /* 0x001fcc00078e0002 */
[----:B------:R3:W-:Y:S01]  /*19d0*/  STG.E.64 desc[UR6][R2.64], R28 ;  /* 0x0000001c02007986 */ /* 0x0007e2000c101b06 */
[----:B------:R-:W-:Y:S05]  /*19e0*/  BRA `(.L_x_4) ;  /* 0x00000000000c7947 */ /* 0x000fea0003800000 */
.L_x_18:
[----:B0-2---:R-:W0:Y:S02]  /*19f0*/  LDC.64 R2, c[0x0][0x380] ;  /* 0x0000e000ff027b82 */ /* 0x005e240000000a00 */
[----:B0-----:R-:W-:-:S05]  /*1a00*/  IMAD.WIDE.U32 R2, R5, 0x8, R2 ;  /* 0x0000000805027825 */ /* 0x001fca00078e0002 */
[----:B------:R4:W-:Y:S02]  /*1a10*/  STG.E.64 desc[UR6][R2.64], RZ ;  /* 0x000000ff02007986 */ /* 0x0009e4000c101b06 */
.L_x_4:
[----:B-1----:R-:W1:Y:S02]  /*1a20*/  LDCU UR4, c[0x0][0x3a0] ;  /* 0x00007400ff0477ac */ /* 0x002e640008000800 */
[----:B-1----:R-:W-:-:S13]  /*1a30*/  ISETP.NE.AND P0, PT, R7, UR4, PT ;  /* 0x0000000407007c0c */ /* 0x002fda000bf05270 */
[----:B------:R-:W-:Y:S05]  /*1a40*/  @!P0 EXIT ;  /* 0x000000000000894d */ /* 0x000fea0003800000 */
[----:B------:R-:W-:Y:S05]  /*1a50*/  BRA `(.L_x_20) ;  /* 0xffffffe8003c7947 */ /* 0x000fea000383ffff */
.L_x_91:
        /* <DEDUP_REMOVED lines=8> */
[----:B------:R-:W-:Y:S01]  /*1ae0*/  LOP3.LUT R7, RZ, R25, RZ, 0x33, !PT ;  /* 0x00000019ff077212 */ /* 0x000fe200078e33ff */
[----:B------:R-:W-:Y:S01]  /*1af0*/  IMAD.MOV.U32 R4, RZ, RZ, RZ ;  /* 0x000000ffff047224 */ /* 0x000fe200078e00ff */
[C---:B------:R-:W-:Y:S01]  /*1b00*/  LOP3.LUT R6, R25.reuse, 0x7, RZ, 0xc0, !PT ;  /* 0x0000000719067812 */ /* 0x040fe200078ec0ff */
[----:B------:R-:W3:Y:S01]  /*1b10*/  LDC.64 R28, c[0x0][0x3a8] ;  /* 0x0000ea00ff1c7b82 */ /* 0x000ee20000000a00 */
[----:B------:R-:W-:-:S07]  /*1b20*/  LOP3.LUT R5, R25, 0x1, RZ, 0xc0, !PT ;  /* 0x0000000119057812 */ /* 0x000fce00078ec0ff */
[----:B------:R-:W4:Y:S08]  /*1b30*/  LDC.64 R22, c[0x0][0x3e0] ;  /* 0x0000f800ff167b82 */ /* 0x000f300000000a00 */
[----:B------:R-:W5:Y:S01]  /*1b40*/  LDC.64 R20, c[0x0][0x3d8] ;  /* 0x0000f600ff147b82 */ /* 0x000f620000000a00 */
[----:B0-----:R-:W-:Y:S02]  /*1b50*/  DMUL R26, R2, R2 ;  /* 0x00000002021a7228 */ /* 0x001fe40000000000 */
[----:B---3--:R-:W-:-:S06]  /*1b60*/  DMUL R28, R28, R28 ;  /* 0x0000001c1c1c7228 */ /* 0x008fcc0000000000 */
[----:B------:R-:W-:Y:S01]  /*1b70*/  DMUL R26, R26, UR4 ;  /* 0x000000041a1a7c28 */ /* 0x000fe20008000000 */
[----:B----4-:R-:W-:-:S04]  /*1b80*/  IMAD.WIDE.U32 R24, R25, 0x8, R22 ;  /* 0x0000000819187825 */ /* 0x010fc800078e0016 */
[----:B------:R-:W-:-:S04]  /*1b90*/  IMAD.WIDE.U32 R22, R8, 0x8, R22 ;  /* 0x0000000808167825 */ /* 0x000fc800078e0016 */
[----:B-12--5:R-:W-:-:S07]  /*1ba0*/  IMAD.WIDE.U32 R20, R8, 0x8, R20 ;  /* 0x0000000808147825 */ /* 0x026fce00078e0014 */
.L_x_40:
[----:B0-----:R-:W0:Y:S01]  /*1bb0*/  LDC R35, c[0x0][0x3a0] ;  /* 0x0000e800ff237b82 */ /* 0x001e220000000800 */
[C---:B------:R-:W-:Y:S01]  /*1bc0*/  ISETP.NE.AND P0, PT, R4.reuse, RZ, PT ;  /* 0x000000ff0400720c */ /* 0x040fe20003f05270 */
[----:B-12-4-:R-:W-:Y:S02]  /*1bd0*/  IMAD.MOV.U32 R11, RZ, RZ, R4 ;  /* 0x000000ffff0b7224 */ /* 0x016fe400078e0004 */
[C---:B0--3--:R-:W-:Y:S01]  /*1be0*/  IMAD R3, R4.reuse, R35, RZ ;  /* 0x0000002304037224 */ /* 0x049fe200078e02ff */
[----:B------:R-:W-:-:S09]  /*1bf0*/  IADD3 R4, PT, PT, R4, 0x1, RZ ;  /* 0x0000000104047810 */ /* 0x000fd20007ffe0ff */
[----:B------:R-:W-:Y:S05]  /*1c00*/  @P0 BRA `(.L_x_21) ;  /* 0x0000000000c00947 */ /* 0x000fea0003800000 */
[----:B------:R-:W-:Y:S01]  /*1c10*/  ISETP.GE.U32.AND P0, PT, R8, 0x7, PT ;  /* 0x000000070800780c */ /* 0x000fe20003f06070 */
[----:B------:R-:W-:-:S12]  /*1c20*/  IMAD.MOV.U32 R0, RZ, RZ, RZ ;  /* 0x000000ffff007224 */ /* 0x000fd800078e00ff */
[----:B------:R-:W-:Y:S05]  /*1c30*/  @!P0 BRA `(.L_x_22) ;  /* 0x0000000000408947 */ /* 0x000fea0003800000 */
[----:B------:R-:W-:Y:S01]  /*1c40*/  LOP3.LUT R0, R35, 0x7ffffff8, RZ, 0xc0, !PT ;  /* 0x7ffffff823007812 */ /* 0x000fe200078ec0ff */
[----:B------:R-:W-:-:S06]  /*1c50*/  UMOV UR4, URZ ;  /* 0x000000ff00047c82 */ /* 0x000fcc0008000000 */
.L_x_23:
[----:B0-----:R-:W0:Y:S01]  /*1c60*/  LDC.64 R10, c[0x0][0x380] ;  /* 0x0000e000ff0a7b82 */ /* 0x001e220000000a00 */
[----:B------:R-:W-:Y:S01]  /*1c70*/  VIADD R9, R3, UR4 ;  /* 0x0000000403097c36 */ /* 0x000fe20008000000 */
[----:B------:R-:W-:-:S06]  /*1c80*/  UIADD3 UR4, UPT, UPT, UR4, 0x8, URZ ;  /* 0x0000000804047890 */ /* 0x000fcc000fffe0ff */
[----:B------:R-:W-:Y:S01]  /*1c90*/  ISETP.NE.AND P0, PT, R0, UR4, PT ;  /* 0x0000000400007c0c */ /* 0x000fe2000bf05270 */
[----:B0-----:R-:W-:-:S05]  /*1ca0*/  IMAD.WIDE.U32 R10, R9, 0x8, R10 ;  /* 0x00000008090a7825 */ /* 0x001fca00078e000a */
        /* <DEDUP_REMOVED lines=9> */
.L_x_22:
[----:B------:R-:W-:-:S13]  /*1d40*/  ISETP.NE.AND P0, PT, R6, RZ, PT ;  /* 0x000000ff0600720c */ /* 0x000fda0003f05270 */
[----:B------:R-:W-:Y:S05]  /*1d50*/  @!P0 BRA `(.L_x_24) ;  /* 0x0000001400b08947 */ /* 0x000fea0003800000 */
[----:B------:R-:W-:Y:S01]  /*1d60*/  VIADD R2, R6, 0xffffffff ;  /* 0xffffffff06027836 */ /* 0x000fe20000000000 */
[----:B------:R-:W-:-:S04]  /*1d70*/  LOP3.LUT P1, R35, R35, 0x3, RZ, 0xc0, !PT ;  /* 0x0000000323237812 */ /* 0x000fc8000782c0ff */
[----:B------:R-:W-:-:S13]  /*1d80*/  ISETP.GE.U32.AND P0, PT, R2, 0x3, PT ;  /* 0x000000030200780c */ /* 0x000fda0003f06070 */
[----:B------:R-:W-:Y:S05]  /*1d90*/  @!P0 BRA `(.L_x_25) ;  /* 0x0000000000208947 */ /* 0x000fea0003800000 */
[----:B0-----:R-:W0:Y:S01]  /*1da0*/  LDC.64 R10, c[0x0][0x380] ;  /* 0x0000e000ff0a7b82 */ /* 0x001e220000000a00 */
[----:B------:R-:W-:Y:S02]  /*1db0*/  IMAD.IADD R9, R3, 0x1, R0 ;  /* 0x0000000103097824 */ /* 0x000fe400078e0200 */
[----:B------:R-:W-:Y:S02]  /*1dc0*/  VIADD R0, R0, 0x4 ;  /* 0x0000000400007836 */ /* 0x000fe40000000000 */
[----:B0-----:R-:W-:-:S05]  /*1dd0*/  IMAD.WIDE.U32 R10, R9, 0x8, R10 ;  /* 0x00000008090a7825 */ /* 0x001fca00078e000a */
[----:B------:R1:W-:Y:S04]  /*1de0*/  STG.E.64 desc[UR6][R10.64], RZ ;  /* 0x000000ff0a007986 */ /* 0x0003e8000c101b06 */
[----:B------:R1:W-:Y:S04]  /*1df0*/  STG.E.64 desc[UR6][R10.64+0x8], RZ ;  /* 0x000008ff0a007986 */ /* 0x0003e8000c101b06 */
[----:B------:R1:W-:Y:S04]  /*1e00*/  STG.E.64 desc[UR6][R10.64+0x10], RZ ;  /* 0x000010ff0a007986 */ /* 0x0003e8000c101b06 */
[----:B------:R1:W-:Y:S02]  /*1e10*/  STG.E.64 desc[UR6][R10.64+0x18], RZ ;  /* 0x000018ff0a007986 */ /* 0x0003e4000c101b06 */
.L_x_25:
[----:B------:R-:W-:Y:S05]  /*1e20*/  @!P1 BRA `(.L_x_24) ;  /* 0x00000014007c9947 */ /* 0x000fea0003800000 */
[----:B------:R-:W-:Y:S02]  /*1e30*/  ISETP.NE.AND P0, PT, R35, 0x1, PT ;  /* 0x000000012300780c */ /* 0x000fe40003f05270 */
[----:B------:R-:W-:-:S11]  /*1e40*/  ISETP.NE.AND P1, PT, R5, RZ, PT ;  /* 0x000000ff0500720c */ /* 0x000fd60003f25270 */
[----:B01----:R-:W0:Y:S01]  /*1e50*/  @P0 LDC.64 R10, c[0x0][0x380] ;  /* 0x0000e000ff0a0b82 */ /* 0x003e220000000a00 */
[----:B------:R-:W-:Y:S02]  /*1e60*/  @P0 IMAD.IADD R9, R3, 0x1, R0 ;  /* 0x0000000103090824 */ /* 0x000fe400078e0200 */
[----:B------:R-:W-:Y:S02]  /*1e70*/  @P0 VIADD R0, R0, 0x2 ;  /* 0x0000000200000836 */ /* 0x000fe40000000000 */
[----:B0-----:R-:W-:-:S05]  /*1e80*/  @P0 IMAD.WIDE.U32 R10, R9, 0x8, R10 ;  /* 0x00000008090a0825 */ /* 0x001fca00078e000a */
[----:B------:R2:W-:Y:S04]  /*1e90*/  @P0 STG.E.64 desc[UR6][R10.64], RZ ;  /* 0x000000ff0a000986 */ /* 0x0005e8000c101b06 */
[----:B------:R2:W-:Y:S01]  /*1ea0*/  @P0 STG.E.64 desc[UR6][R10.64+0x8], RZ ;  /* 0x000008ff0a000986 */ /* 0x0005e2000c101b06 */
[----:B------:R-:W-:Y:S05]  /*1eb0*/  @!P1 BRA `(.L_x_24) ;  /* 0x0000001400589947 */ /* 0x000fea0003800000 */
[----:B--2---:R-:W0:Y:S01]  /*1ec0*/  LDC.64 R10, c[0x0][0x380] ;  /* 0x0000e000ff0a7b82 */ /* 0x004e220000000a00 */
[----:B------:R-:W-:-:S04]  /*1ed0*/  IMAD.IADD R3, R3, 0x1, R0 ;  /* 0x0000000103037824 */ /* 0x000fc800078e0200 */
[----:B0-----:R-:W-:-:S05]  /*1ee0*/  IMAD.WIDE.U32 R2, R3, 0x8, R10 ;  /* 0x0000000803027825 */ /* 0x001fca00078e000a */
[----:B------:R3:W-:Y:S01]  /*1ef0*/  STG.E.64 desc[UR6][R2.64], RZ ;  /* 0x000000ff02007986 */ /* 0x0007e2000c101b06 */
[----:B------:R-:W-:Y:S05]  /*1f00*/  BRA `(.L_x_24) ;  /* 0x0000001400447947 */ /* 0x000fea0003800000 */
.L_x_21:
[----:B------:R-:W-:-:S13]  /*1f10*/  ISETP.NE.AND P0, PT, R11, R8, PT ;  /* 0x000000080b00720c */ /* 0x000fda0003f05270 */
[----:B------:R-:W-:Y:S05]  /*1f20*/  @!P0 BRA `(.L_x_26) ;  /* 0x00000004003c8947 */ /* 0x000fea0003800000 */
[----:B------:R-:W-:Y:S02]  /*1f30*/  HFMA2 R36, -RZ, RZ, 0, 5.9604644775390625e-08 ;  /* 0x00000001ff247431 */ /* 0x000fe400000001ff */
[----:B------:R-:W-:Y:S02]  /*1f40*/  IMAD R34, R4, R35, RZ ;  /* 0x0000002304227224 */ /* 0x000fe400078e02ff */
[----:B------:R-:W-:Y:S02]  /*1f50*/  IMAD.MOV R35, RZ, RZ, -R35 ;  /* 0x000000ffff237224 */ /* 0x000fe400078e0a23 */
[----:B------:R-:W-:-:S07]  /*1f60*/  IMAD.MOV.U32 R37, RZ, RZ, R8 ;  /* 0x000000ffff257224 */ /* 0x000fce00078e0008 */
.L_x_29:
[----:B------:R-:W-:Y:S01]  /*1f70*/  ISETP.NE.AND P0, PT, R36, 0x1, PT ;  /* 0x000000012400780c */ /* 0x000fe20003f05270 */
[----:B------:R-:W-:-:S05]  /*1f80*/  VIADD R37, R37, 0xffffffff ;  /* 0xffffffff25257836 */ /* 0x000fca0000000000 */
[----:B------:R-:W-:-:S07]  /*1f90*/  ISETP.NE.AND P1, PT, R37, -0x1, PT ;  /* 0xffffffff2500780c */ /* 0x000fce0003f25270 */
[----:B01----:R-:W0:Y:S02]  /*1fa0*/  @!P0 LDC.64 R12, c[0x0][0x380] ;  /* 0x0000e000ff0c8b82 */ /* 0x003e240000000a00 */
[----:B0-----:R-:W-:-:S05]  /*1fb0*/  @!P0 IMAD.WIDE.U32 R12, R3, 0x8, R12 ;  /* 0x00000008030c8825 */ /* 0x001fca00078e000c */
[----:B------:R0:W-:Y:S01]  /*1fc0*/  @!P0 STG.E.64 desc[UR6][R12.64], RZ ;  /* 0x000000ff0c008986 */ /* 0x0001e2000c101b06 */
[----:B------:R-:W-:Y:S05]  /*1fd0*/  @!P0 BRA `(.L_x_27) ;  /* 0x0000000000f88947 */ /* 0x000fea0003800000 */
[----:B------:R-:W-:Y:S01]  /*1fe0*/  ISETP.NE.AND P0, PT, R35, -0x1, PT ;  /* 0xffffffff2300780c */ /* 0x000fe20003f05270 */
[----:B------:R-:W1:Y:S08]  /*1ff0*/  LDC R9, c[0x0][0x3a0] ;  /* 0x0000e800ff097b82 */ /* 0x000e700000000800 */
[----:B0-----:R-:W0:Y:S08]  /*2000*/  LDC.64 R12, c[0x0][0x388] ;  /* 0x0000e200ff0c7b82 */ /* 0x001e300000000a00 */
[----:B------:R-:W2:Y:S08]  /*2010*/  @!P0 LDC.64 R46, c[0x0][0x3e0] ;  /* 0x0000f800ff2e8b82 */ /* 0x000eb00000000a00 */
[----:B------:R-:W3:Y:S01]  /*2020*/  LDC.64 R16, c[0x0][0x388] ;  /* 0x0000e200ff107b82 */ /* 0x000ee20000000a00 */
[----:B--2---:R-:W-:-:S05]  /*2030*/  @!P0 IMAD.WIDE.U32 R46, R11, 0x8, R46 ;  /* 0x000000080b2e8825 */ /* 0x004fca00078e002e */
[----:B------:R-:W2:Y:S01]  /*2040*/  @!P0 LDG.E.64 R18, desc[UR6][R46.64+-0x8] ;  /* 0xfffff8062e128981 */ /* 0x000ea2000c1e1b00 */
[----:B-1----:R-:W-:-:S03]  /*2050*/  IMAD.WIDE R14, R9, 0x8, RZ ;  /* 0x00000008090e7825 */ /* 0x002fc600078e02ff */
[----:B------:R-:W4:Y:S01]  /*2060*/  @!P0 LDG.E.64 R42, desc[UR6][R46.64] ;  /* 0x000000062e2a8981 */ /* 0x000f22000c1e1b00 */
[----:B0-----:R-:W-:-:S05]  /*2070*/  IADD3 R32, P2, PT, -R14, R12, RZ ;  /* 0x0000000c0e207210 */ /* 0x001fca0007f5e1ff */
[----:B------:R-:W-:Y:S02]  /*2080*/  IMAD.X R33, R13, 0x1, ~R15, P2 ;  /* 0x000000010d217824 */ /* 0x000fe400010e0e0f */
[----:B------:R-:W5:Y:S01]  /*2090*/  @!P0 LDG.E.64 R12, desc[UR6][R46.64+0x8] ;  /* 0x000008062e0c8981 */ /* 0x000f62000c1e1b00 */
[----:B------:R-:W-:-:S05]  /*20a0*/  IMAD.WIDE R32, R3, 0x8, R32 ;  /* 0x0000000803207825 */ /* 0x000fca00078e0220 */
[----:B------:R-:W2:Y:S01]  /*20b0*/  LDG.E.64 R38, desc[UR6][R32.64+-0x8] ;  /* 0xfffff80620267981 */ /* 0x000ea2000c1e1b00 */
[----:B---3--:R-:W-:-:S03]  /*20c0*/  IMAD.WIDE.U32 R14, R3, 0x8, R16 ;  /* 0x00000008030e7825 */ /* 0x008fc600078e0010 */
[----:B------:R-:W3:Y:S04]  /*20d0*/  LDG.E.64 R40, desc[UR6][R32.64] ;  /* 0x0000000620287981 */ /* 0x000ee8000c1e1b00 */
[----:B------:R-:W4:Y:S01]  /*20e0*/  LDG.E.64 R44, desc[UR6][R14.64+-0x8] ;  /* 0xfffff8060e2c7981 */ /* 0x000f22000c1e1b00 */
[----:B------:R-:W-:-:S03]  /*20f0*/  IMAD.WIDE.U32 R50, R34, 0x8, R16 ;  /* 0x0000000822327825 */ /* 0x000fc600078e0010 */
[----:B------:R-:W5:Y:S04]  /*2100*/  LDG.E.64 R48, desc[UR6][R14.64] ;  /* 0x000000060e307981 */ /* 0x000f68000c1e1b00 */
[----:B------:R-:W5:Y:S04]  /*2110*/  LDG.E.64 R16, desc[UR6][R50.64] ;  /* 0x0000000632107981 */ /* 0x000f68000c1e1b00 */
[----:B------:R0:W2:Y:S04]  /*2120*/  @P0 LDG.E.64 R18, desc[UR6][R32.64+0x8] ;  /* 0x0000080620120981 */ /* 0x0000a8000c1e1b00 */
[----:B------:R-:W4:Y:S01]  /*2130*/  @P0 LDG.E.64 R42, desc[UR6][R14.64+0x8] ;  /* 0x000008060e2a0981 */ /* 0x000f22000c1e1b00 */
[----:B0-----:R-:W-:-:S03]  /*2140*/  LEA R32, P2, R9, R14, 0x3 ;  /* 0x0000000e09207211 */ /* 0x001fc600078418ff */
[----:B------:R-:W5:Y:S01]  /*2150*/  @P0 LDG.E.64 R12, desc[UR6][R50.64+0x8] ;  /* 0x00000806320c0981 */ /* 0x000f62000c1e1b00 */
[----:B------:R-:W-:-:S05]  /*2160*/  LEA.HI.X R33, R9, R15, RZ, 0x3, P2 ;  /* 0x0000000f09217211 */ /* 0x000fca00010f1cff */
[----:B------:R0:W3:Y:S02]  /*2170*/  LDG.E.64 R46, desc[UR6][R32.64+-0x8] ;  /* 0xfffff806202e7981 */ /* 0x0000e4000c1e1b00 */
[----:B0-----:R-:W0:Y:S01]  /*2180*/  MUFU.RCP64H R33, R29 ;  /* 0x0000001d00217308 */ /* 0x001e220000001800 */
[----:B------:R-:W-:-:S06]  /*2190*/  IMAD.MOV.U32 R32, RZ, RZ, 0x1 ;  /* 0x00000001ff207424 */ /* 0x000fcc00078e00ff */
[----:B0-----:R-:W-:Y:S02]  /*21a0*/  DFMA R14, -R28, R32, 1 ;  /* 0x3ff000001c0e742b */ /* 0x001fe40000000120 */
[----:B--2---:R-:W-:Y:S01]  /*21b0*/  DADD R18, R18, R38 ;  /* 0x0000000012127229 */ /* 0x004fe20000000026 */
[----:B------:R-:W0:Y:S02]  /*21c0*/  LDC.64 R38, c[0x0][0x390] ;  /* 0x0000e400ff267b82 */ /* 0x000e240000000a00 */
[----:B0-----:R-:W-:-:S06]  /*21d0*/  IMAD.WIDE.U32 R38, R3, 0x8, R38 ;  /* 0x0000000803267825 */ /* 0x001fcc00078e0026 */
[----:B------:R-:W2:Y:S01]  /*21e0*/  LDG.E.64 R38, desc[UR6][R38.64] ;  /* 0x0000000626267981 */ /* 0x000ea2000c1e1b00 */
[----:B----4-:R-:W-:Y:S02]  /*21f0*/  DADD R42, R42, R44 ;  /* 0x000000002a2a7229 */ /* 0x010fe4000000002c */
[----:B------:R-:W-:Y:S02]  /*2200*/  DFMA R14, R14, R14, R14 ;  /* 0x0000000e0e0e722b */ /* 0x000fe4000000000e */
[----:B---3--:R-:W-:-:S04]  /*2210*/  DADD R18, R18, R46 ;  /* 0x0000000012127229 */ /* 0x008fc8000000002e */
[----:B------:R-:W-:Y:S02]  /*2220*/  DADD R40, R42, R40 ;  /* 0x000000002a287229 */ /* 0x000fe40000000028 */
[----:B------:R-:W-:Y:S02]  /*2230*/  DFMA R14, R32, R14, R32 ;  /* 0x0000000e200e722b */ /* 0x000fe40000000020 */
[----:B-----5:R-:W-:-:S04]  /*2240*/  DADD R18, R18, R12 ;  /* 0x0000000012127229 */ /* 0x020fc8000000000c */
        /* <DEDUP_REMOVED lines=12> */
[----:B--2---:R-:W-:-:S04]  /*2310*/  DADD R44, R44, -R38 ;  /* 0x000000002c2c7229 */ /* 0x004fc80000000826 */
[----:B------:R-:W-:Y:S07]  /*2320*/  @P0 BRA P2, `(.L_x_28) ;  /* 0x0000000000100947 */ /* 0x000fee0001000000 */
[----:B------:R-:W-:Y:S01]  /*2330*/  IMAD.MOV.U32 R16, RZ, RZ, R28 ;  /* 0x000000ffff107224 */ /* 0x000fe200078e001c */
[----:B------:R-:W-:Y:S01]  /*2340*/  MOV R10, 0x2370 ;  /* 0x00002370000a7802 */ /* 0x000fe20000000f00 */
[----:B------:R-:W-:-:S07]  /*2350*/  IMAD.MOV.U32 R17, RZ, RZ, R29 ;  /* 0x000000ffff117224 */ /* 0x000fce00078e001d */
[----:B------:R-:W-:Y:S05]  /*2360*/  CALL.REL.NOINC `($__internal_0_$__cuda_sm20_div_rn_f64_full) ;  /* 0x0000004000587944 */ /* 0x000fea0003c00000 */
.L_x_28:
[----:B------:R-:W0:Y:S01]  /*2370*/  LDC.64 R12, c[0x0][0x380] ;  /* 0x0000e000ff0c7b82 */ /* 0x000e220000000a00 */
[----:B------:R-:W-:-:S08]  /*2380*/  DADD R40, R30, R40 ;  /* 0x000000001e287229 */ /* 0x000fd00000000028 */
[----:B------:R-:W-:Y:S01]  /*2390*/  DFMA R40, R26, R40, R44 ;  /* 0x000000281a28722b */ /* 0x000fe2000000002c */
[----:B0-----:R-:W-:-:S06]  /*23a0*/  IMAD.WIDE.U32 R12, R3, 0x8, R12 ;  /* 0x00000008030c7825 */ /* 0x001fcc00078e000c */
[----:B------:R1:W-:Y:S04]  /*23b0*/  STG.E.64 desc[UR6][R12.64], R40 ;  /* 0x000000280c007986 */ /* 0x0003e8000c101b06 */
.L_x_27:
[----:B------:R-:W-:Y:S01]  /*23c0*/  VIADD R36, R36, 0x1 ;  /* 0x0000000124247836 */ /* 0x000fe20000000000 */
[----:B------:R-:W-:Y:S01]  /*23d0*/  IADD3 R35, PT, PT, R35, 0x1, RZ ;  /* 0x0000000123237810 */ /* 0x000fe20007ffe0ff */
[----:B------:R-:W-:Y:S02]  /*23e0*/  VIADD R3, R3, 0x1 ;  /* 0x0000000103037836 */ /* 0x000fe40000000000 */
[----:B------:R-:W-:Y:S01]  /*23f0*/  VIADD R34, R34, 0x1 ;  /* 0x0000000122227836 */ /* 0x000fe20000000000 */
[----:B------:R-:W-:Y:S06]  /*2400*/  @P1 BRA `(.L_x_29) ;  /* 0xfffffff800d81947 */ /* 0x000fec000383ffff */
[----:B------:R-:W-:Y:S05]  /*2410*/  BRA `(.L_x_24) ;  /* 0x0000001000007947 */ /* 0x000fea0003800000 */
.L_x_26:
[----:B------:R-:W-:Y:S01]  /*2420*/  ISETP.NE.AND P0, PT, R8, RZ, PT ;  /* 0x000000ff0800720c */ /* 0x000fe20003f05270 */
[----:B------:R-:W-:-:S12]  /*2430*/  IMAD.MOV.U32 R19, RZ, RZ, RZ ;  /* 0x000000ffff137224 */ /* 0x000fd800078e00ff */
[----:B------:R-:W-:Y:S05]  /*2440*/  @!P0 BRA `(.L_x_30) ;  /* 0x0000000800c48947 */ /* 0x000fea0003800000 */
[----:B------:R-:W-:Y:S01]  /*2450*/  IMAD.MOV.U32 R34, RZ, RZ, RZ ;  /* 0x000000ffff227224 */ /* 0x000fe200078e00ff */
[----:B------:R-:W0:Y:S01]  /*2460*/  LDCU.64 UR8, c[0x0][0x380] ;  /* 0x00007000ff0877ac */ /* 0x000e220008000a00 */
[----:B------:R-:W1:Y:S05]  /*2470*/  LDCU.64 UR4, c[0x0][0x390] ;  /* 0x00007200ff0477ac */ /* 0x000e6a0008000a00 */
.L_x_37:
[----:B------:R-:W2:Y:S01]  /*2480*/  LDC.64 R38, c[0x0][0x388] ;  /* 0x0000e200ff267b82 */ /* 0x000ea20000000a00 */
[----:B------:R-:W-:Y:S01]  /*2490*/  ISETP.NE.AND P0, PT, R34, RZ, PT ;  /* 0x000000ff2200720c */ /* 0x000fe20003f05270 */
[----:B------:R-:W-:-:S04]  /*24a0*/  IMAD.IADD R11, R3, 0x1, R34 ;  /* 0x00000001030b7824 */ /* 0x000fc800078e0222 */
[----:B--2---:R-:W-:-:S08]  /*24b0*/  IMAD.WIDE R44, R11, 0x8, R38 ;  /* 0x000000080b2c7825 */ /* 0x004fd000078e0226 */
[----:B------:R-:W-:Y:S05]  /*24c0*/  @!P0 BRA `(.L_x_31) ;  /* 0x00000004000c8947 */ /* 0x000fea0003800000 */
[----:B------:R-:W2:Y:S01]  /*24d0*/  LDC R0, c[0x0][0x3a0] ;  /* 0x0000e800ff007b82 */ /* 0x000ea20000000800 */
[----:B------:R-:W-:Y:S01]  /*24e0*/  ISETP.NE.AND P0, PT, R34, R8, PT ;  /* 0x000000082200720c */ /* 0x000fe20003f05270 */
[C---:B------:R-:W-:Y:S01]  /*24f0*/  IMAD.WIDE.U32 R40, R11.reuse, 0x8, R38 ;  /* 0x000000080b287825 */ /* 0x040fe200078e0026 */
[----:B------:R-:W3:Y:S05]  /*2500*/  LDG.E.64 R42, desc[UR6][R44.64+-0x8] ;  /* 0xfffff8062c2a7981 */ /* 0x000eea000c1e1b00 */
[----:B------:R-:W4:Y:S06]  /*2510*/  LDC.64 R14, c[0x0][0x3d8] ;  /* 0x0000f600ff0e7b82 */ /* 0x000f2c0000000a00 */
[----:B------:R-:W5:Y:S01]  /*2520*/  @P0 LDG.E.64 R12, desc[UR6][R40.64+0x8] ;  /* 0x00000806280c0981 */ /* 0x000f62000c1e1b00 */
[----:B--2---:R-:W-:-:S03]  /*2530*/  IMAD.IADD R9, R11, 0x1, -R0 ;  /* 0x000000010b097824 */ /* 0x004fc600078e0a00 */
[----:B------:R-:W2:Y:S01]  /*2540*/  LDG.E.64 R40, desc[UR6][R40.64] ;  /* 0x0000000628287981 */ /* 0x000ea2000c1e1b00 */
[----:B------:R-:W-:Y:S01]  /*2550*/  IMAD.WIDE R38, R9, 0x8, R38 ;  /* 0x0000000809267825 */ /* 0x000fe200078e0226 */
[----:B----4-:R-:W-:-:S04]  /*2560*/  @P0 LEA R18, P1, R34, R14, 0x3 ;  /* 0x0000000e22120211 */ /* 0x010fc800078218ff */
[----:B------:R-:W4:Y:S01]  /*2570*/  @P0 LDG.E.64 R16, desc[UR6][R38.64+0x8] ;  /* 0x0000080626100981 */ /* 0x000f22000c1e1b00 */
[----:B------:R-:W-:-:S03]  /*2580*/  @P0 LEA.HI.X R19, R34, R15, RZ, 0x3, P1 ;  /* 0x0000000f22130211 */ /* 0x000fc600008f1cff */
[----:B------:R-:W4:Y:S04]  /*2590*/  LDG.E.64 R48, desc[UR6][R38.64+-0x8] ;  /* 0xfffff80626307981 */ /* 0x000f28000c1e1b00 */
[----:B------:R-:W2:Y:S04]  /*25a0*/  @P0 LDG.E.64 R32, desc[UR6][R18.64+-0x8] ;  /* 0xfffff80612200981 */ /* 0x000ea8000c1e1b00 */
[----:B------:R-:W2:Y:S04]  /*25b0*/  @P0 LDG.E.64 R36, desc[UR6][R18.64] ;  /* 0x0000000612240981 */ /* 0x000ea8000c1e1b00 */
[----:B------:R-:W2:Y:S01]  /*25c0*/  @P0 LDG.E.64 R50, desc[UR6][R18.64+0x8] ;  /* 0x0000080612320981 */ /* 0x000ea2000c1e1b00 */
[----:B------:R-:W-:-:S03]  /*25d0*/  @!P0 LEA R14, P1, R0, R14, 0x3 ;  /* 0x0000000e000e8211 */ /* 0x000fc600078218ff */
[----:B------:R-:W4:Y:S01]  /*25e0*/  LDG.E.64 R46, desc[UR6][R38.64] ;  /* 0x00000006262e7981 */ /* 0x000f22000c1e1b00 */
[----:B------:R-:W-:-:S03]  /*25f0*/  @!P0 LEA.HI.X R15, R0, R15, RZ, 0x3, P1 ;  /* 0x0000000f000f8211 */ /* 0x000fc600008f1cff */
[----:B------:R-:W5:Y:S04]  /*2600*/  @!P0 LDG.E.64 R12, desc[UR6][R22.64] ;  /* 0x00000006160c8981 */ /* 0x000f68000c1e1b00 */
[----:B------:R-:W2:Y:S04]  /*2610*/  @!P0 LDG.E.64 R16, desc[UR6][R24.64+-0x10] ;  /* 0xfffff00618108981 */ /* 0x000ea8000c1e1b00 */
[----:B------:R0:W2:Y:S04]  /*2620*/  @!P0 LDG.E.64 R32, desc[UR6][R14.64+-0x10] ;  /* 0xfffff0060e208981 */ /* 0x0000a8000c1e1b00 */
[----:B------:R-:W2:Y:S01]  /*2630*/  @!P0 LDG.E.64 R36, desc[UR6][R20.64] ;  /* 0x0000000614248981 */ /* 0x000ea2000c1e1b00 */
[----:B---3--:R-:W-:-:S02]  /*2640*/  @P0 IMAD.MOV.U32 R52, RZ, RZ, R42 ;  /* 0x000000ffff340224 */ /* 0x008fc400078e002a */
[--C-:B------:R-:W-:Y:S02]  /*2650*/  @P0 IMAD.MOV.U32 R53, RZ, RZ, R43.reuse ;  /* 0x000000ffff350224 */ /* 0x100fe400078e002b */
[----:B------:R-:W-:Y:S02]  /*2660*/  @!P0 IMAD.MOV.U32 R52, RZ, RZ, R42 ;  /* 0x000000ffff348224 */ /* 0x000fe400078e002a */
[----:B------:R-:W-:Y:S02]  /*2670*/  @!P0 IMAD.MOV.U32 R53, RZ, RZ, R43 ;  /* 0x000000ffff358224 */ /* 0x000fe400078e002b */
[----:B------:R-:W3:Y:S02]  /*2680*/  LDC.64 R42, c[0x0][0x390] ;  /* 0x0000e400ff2a7b82 */ /* 0x000ee40000000a00 */
[----:B---3--:R-:W-:-:S06]  /*2690*/  IMAD.WIDE.U32 R42, R11, 0x8, R42 ;  /* 0x000000080b2a7825 */ /* 0x008fcc00078e002a */
[----:B------:R-:W3:Y:S01]  /*26a0*/  LDG.E.64 R42, desc[UR6][R42.64] ;  /* 0x000000062a2a7981 */ /* 0x000ee2000c1e1b00 */
[----:B0-----:R-:W0:Y:S01]  /*26b0*/  MUFU.RCP64H R15, R29 ;  /* 0x0000001d000f7308 */ /* 0x001e220000001800 */
[----:B------:R-:W1:Y:S01]  /*26c0*/  @!P0 LDC.64 R50, c[0x0][0x3d0] ;  /* 0x0000f400ff328b82 */ /* 0x000e620000000a00 */
[----:B------:R-:W-:Y:S01]  /*26d0*/  IMAD.MOV.U32 R14, RZ, RZ, 0x1 ;  /* 0x00000001ff0e7424 */ /* 0x000fe200078e00ff */
[----:B-----5:R-:W-:-:S08]  /*26e0*/  DADD R12, R12, R52 ;  /* 0x000000000c0c7229 */ /* 0x020fd00000000034 */
[----:B----4-:R-:W-:Y:S02]  /*26f0*/  DADD R12, R12, R46 ;  /* 0x000000000c0c7229 */ /* 0x010fe4000000002e */
[----:B--2---:R-:W-:Y:S02]  /*2700*/  DADD R18, R16, R48 ;  /* 0x0000000010127229 */ /* 0x004fe40000000030 */
[----:B0-----:R-:W-:-:S06]  /*2710*/  DFMA R16, -R28, R14, 1 ;  /* 0x3ff000001c10742b */ /* 0x001fcc000000010e */
[----:B------:R-:W-:Y:S02]  /*2720*/  DADD R18, R18, R32 ;  /* 0x0000000012127229 */ /* 0x000fe40000000020 */
[----:B------:R-:W-:Y:S02]  /*2730*/  DFMA R16, R16, R16, R16 ;  /* 0x000000101010722b */ /* 0x000fe40000000010 */
[----:B------:R-:W-:-:S04]  /*2740*/  DADD R12, R12, R36 ;  /* 0x000000000c0c7229 */ /* 0x000fc80000000024 */
[----:B-1----:R-:W-:Y:S02]  /*2750*/  DADD R18, R18, R50 ;  /* 0x0000000012127229 */ /* 0x002fe40000000032 */
[----:B------:R-:W-:-:S06]  /*2760*/  DFMA R16, R14, R16, R14 ;  /* 0x000000100e10722b */ /* 0x000fcc000000000e */
[----:B------:R-:W-:Y:S02]  /*2770*/  DFMA R12, R18, 0.25, R12 ;  /* 0x3fd00000120c782b */ /* 0x000fe4000000000c */
[----:B------:R-:W-:-:S08]  /*2780*/  DFMA R14, -R28, R16, 1 ;  /* 0x3ff000001c0e742b */ /* 0x000fd00000000110 */
        /* <DEDUP_REMOVED lines=9> */
[----:B---3--:R-:W-:-:S04]  /*2820*/  DADD R36, R36, -R42 ;  /* 0x0000000024247229 */ /* 0x008fc8000000082a */
[----:B------:R-:W-:Y:S07]  /*2830*/  @P0 BRA P1, `(.L_x_32) ;  /* 0x0000000000180947 */ /* 0x000fee0000800000 */
[----:B------:R-:W-:Y:S01]  /*2840*/  MOV R16, R28 ;  /* 0x0000001c00107202 */ /* 0x000fe20000000f00 */
[----:B------:R-:W-:Y:S01]  /*2850*/  IMAD.MOV.U32 R17, RZ, RZ, R29 ;  /* 0x000000ffff117224 */ /* 0x000fe200078e001d */
[----:B------:R-:W-:-:S07]  /*2860*/  MOV R10, 0x2880 ;  /* 0x00002880000a7802 */ /* 0x000fce0000000f00 */
[----:B------:R-:W-:Y:S05]  /*2870*/  CALL.REL.NOINC `($__internal_0_$__cuda_sm20_div_rn_f64_full) ;  /* 0x0000003c00147944 */ /* 0x000fea0003c00000 */
[----:B------:R-:W-:Y:S02]  /*2880*/  IMAD.MOV.U32 R12, RZ, RZ, R40 ;  /* 0x000000ffff0c7224 */ /* 0x000fe400078e0028 */
[----:B------:R-:W-:-:S07]  /*2890*/  IMAD.MOV.U32 R13, RZ, RZ, R41 ;  /* 0x000000ffff0d7224 */ /* 0x000fce00078e0029 */
.L_x_32:
[----:B------:R-:W0:Y:S01]  /*28a0*/  LDC.64 R14, c[0x0][0x380] ;  /* 0x0000e000ff0e7b82 */ /* 0x000e220000000a00 */
[----:B------:R-:W-:-:S08]  /*28b0*/  DADD R12, R30, R12 ;  /* 0x000000001e0c7229 */ /* 0x000fd0000000000c */
[----:B------:R-:W-:Y:S01]  /*28c0*/  DFMA R12, R26, R12, R36 ;  /* 0x0000000c1a0c722b */ /* 0x000fe20000000024 */
[----:B0-----:R-:W-:-:S06]  /*28d0*/  IMAD.WIDE.U32 R10, R11, 0x8, R14 ;  /* 0x000000080b0a7825 */ /* 0x001fcc00078e000e */
[----:B------:R0:W-:Y:S01]  /*28e0*/  STG.E.64 desc[UR6][R10.64], R12 ;  /* 0x0000000c0a007986 */ /* 0x0001e2000c101b06 */
[----:B------:R-:W-:Y:S05]  /*28f0*/  BRA `(.L_x_33) ;  /* 0x00000000000c7947 */ /* 0x000fea0003800000 */
.L_x_31:
[----:B------:R-:W2:Y:S02]  /*2900*/  LDC.64 R12, c[0x0][0x380] ;  /* 0x0000e000ff0c7b82 */ /* 0x000ea40000000a00 */
[----:B--2---:R-:W-:-:S05]  /*2910*/  IMAD.WIDE.U32 R12, R11, 0x8, R12 ;  /* 0x000000080b0c7825 */ /* 0x004fca00078e000c */
[----:B------:R2:W-:Y:S02]  /*2920*/  STG.E.64 desc[UR6][R12.64], RZ ;  /* 0x000000ff0c007986 */ /* 0x0005e4000c101b06 */
.L_x_33:
[----:B------:R-:W3:Y:S01]  /*2930*/  LDC R15, c[0x0][0x3a0] ;  /* 0x0000e800ff0f7b82 */ /* 0x000ee20000000800 */
[----:B------:R-:W-:-:S05]  /*2940*/  IADD3 R36, P1, PT, R3, R34, RZ ;  /* 0x0000002203247210 */ /* 0x000fca0007f3e0ff */
[----:B------:R-:W-:Y:S02]  /*2950*/  IMAD.X R9, RZ, RZ, RZ, P1 ;  /* 0x000000ffff097224 */ /* 0x000fe400008e06ff */
[----:B---3--:R-:W-:-:S05]  /*2960*/  VIADD R2, R15, 0xfffffffe ;  /* 0xfffffffe0f027836 */ /* 0x008fca0000000000 */
[----:B------:R-:W-:-:S13]  /*2970*/  ISETP.NE.AND P0, PT, R34, R2, PT ;  /* 0x000000022200720c */ /* 0x000fda0003f05270 */
[----:B------:R-:W-:Y:S05]  /*2980*/  @!P0 BRA `(.L_x_34) ;  /* 0x0000000000648947 */ /* 0x000fea0003800000 */
[----:B0-2---:R-:W0:Y:S01]  /*2990*/  LDC.64 R12, c[0x0][0x388] ;  /* 0x0000e200ff0c7b82 */ /* 0x005e220000000a00 */
[----:B------:R-:W-:Y:S01]  /*29a0*/  IADD3 R0, P1, PT, R34, R3, RZ ;  /* 0x0000000322007210 */ /* 0x000fe20007f3e0ff */
[----:B------:R-:W5:Y:S03]  /*29b0*/  LDG.E.64 R44, desc[UR6][R44.64] ;  /* 0x000000062c2c7981 */ /* 0x000f66000c1e1b00 */
[----:B------:R-:W-:Y:S02]  /*29c0*/  IADD3 R11, P0, PT, R0, -R15, RZ ;  /* 0x8000000f000b7210 */ /* 0x000fe40007f1e0ff */
[----:B------:R-:W-:Y:S01]  /*29d0*/  LEA.HI.X.SX32 R2, R34, RZ, 0x1, P1 ;  /* 0x000000ff22027211 */ /* 0x000fe200008f0eff */
[----:B------:R-:W2:Y:S01]  /*29e0*/  LDC.64 R46, c[0x0][0x3d8] ;  /* 0x0000f600ff2e7b82 */ /* 0x000ea20000000a00 */
[----:B------:R-:W-:Y:S02]  /*29f0*/  IADD3 R0, P3, PT, R7, R0, RZ ;  /* 0x0000000007007210 */ /* 0x000fe40007f7e0ff */
[----:B------:R-:W-:-:S02]  /*2a00*/  IADD3.X R14, PT, PT, R2, -0x1, RZ, P0, !PT ;  /* 0xffffffff020e7810 */ /* 0x000fc400007fe4ff */
[----:B------:R-:W-:Y:S02]  /*2a10*/  LEA.HI.X.SX32 R2, R7, R2, 0x1, P3 ;  /* 0x0000000207027211 */ /* 0x000fe400018f0eff */
[-C--:B0-----:R-:W-:Y:S02]  /*2a20*/  LEA R42, P1, R36, R12.reuse, 0x3 ;  /* 0x0000000c242a7211 */ /* 0x081fe400078218ff */
[-C--:B------:R-:W-:Y:S02]  /*2a30*/  LEA R32, P3, R0, R12.reuse, 0x3 ;  /* 0x0000000c00207211 */ /* 0x080fe400078618ff */
[----:B------:R-:W-:Y:S02]  /*2a40*/  LEA R10, P0, R11, R12, 0x3 ;  /* 0x0000000c0b0a7211 */ /* 0x000fe400078018ff */
[----:B------:R-:W-:Y:S02]  /*2a50*/  LEA.HI.X R43, R36, R13, R9, 0x3, P1 ;  /* 0x0000000d242b7211 */ /* 0x000fe400008f1c09 */
[----:B--2---:R-:W-:-:S02]  /*2a60*/  LEA R46, P2, R34, R46, 0x3 ;  /* 0x0000002e222e7211 */ /* 0x004fc400078418ff */
[----:B------:R-:W-:Y:S02]  /*2a70*/  LEA.HI.X R33, R0, R13, R2, 0x3, P3 ;  /* 0x0000000d00217211 */ /* 0x000fe400018f1c02 */
[----:B------:R-:W-:Y:S01]  /*2a80*/  LEA.HI.X R47, R34, R47, RZ, 0x3, P2 ;  /* 0x0000002f222f7211 */ /* 0x000fe200010f1cff */
[----:B------:R-:W5:Y:S01]  /*2a90*/  LDG.E.64 R42, desc[UR6][R42.64+0x10] ;  /* 0x000010062a2a7981 */ /* 0x000f62000c1e1b00 */
[----:B------:R-:W-:-:S03]  /*2aa0*/  LEA.HI.X R11, R11, R13, R14, 0x3, P0 ;  /* 0x0000000d0b0b7211 */ /* 0x000fc600000f1c0e */
[----:B------:R0:W5:Y:S04]  /*2ab0*/  LDG.E.64 R14, desc[UR6][R46.64+0x8] ;  /* 0x000008062e0e7981 */ /* 0x000168000c1e1b00 */
[----:B------:R0:W5:Y:S04]  /*2ac0*/  LDG.E.64 R16, desc[UR6][R46.64] ;  /* 0x000000062e107981 */ /* 0x000168000c1e1b00 */
[----:B------:R0:W5:Y:S04]  /*2ad0*/  LDG.E.64 R18, desc[UR6][R46.64+0x10] ;  /* 0x000010062e127981 */ /* 0x000168000c1e1b00 */
[----:B------:R-:W5:Y:S04]  /*2ae0*/  LDG.E.64 R32, desc[UR6][R32.64+0x8] ;  /* 0x0000080620207981 */ /* 0x000f68000c1e1b00 */
[----:B------:R0:W5:Y:S04]  /*2af0*/  LDG.E.64 R38, desc[UR6][R10.64+0x8] ;  /* 0x000008060a267981 */ /* 0x000168000c1e1b00 */
[----:B------:R0:W5:Y:S01]  /*2b00*/  LDG.E.64 R40, desc[UR6][R10.64+0x10] ;  /* 0x000010060a287981 */ /* 0x000162000c1e1b00 */
[----:B------:R-:W-:Y:S05]  /*2b10*/  BRA `(.L_x_35) ;  /* 0x0000000000587947 */ /* 0x000fea0003800000 */
.L_x_34:
[----:B------:R-:W3:Y:S01]  /*2b20*/  LDC.64 R16, c[0x0][0x3d8] ;  /* 0x0000f600ff107b82 */ /* 0x000ee20000000a00 */
[C---:B------:R-:W-:Y:S01]  /*2b30*/  IADD3 R0, P0, PT, R2.reuse, R3, RZ ;  /* 0x0000000302007210 */ /* 0x040fe20007f1e0ff */
[----:B------:R-:W5:Y:S03]  /*2b40*/  LDG.E.64 R44, desc[UR6][R44.64] ;  /* 0x000000062c2c7981 */ /* 0x000f66000c1e1b00 */
[----:B------:R-:W-:Y:S01]  /*2b50*/  LEA.HI.X.SX32 R2, R2, RZ, 0x1, P0 ;  /* 0x000000ff02027211 */ /* 0x000fe200000f0eff */
[----:B------:R4:W5:Y:S01]  /*2b60*/  LDG.E.64 R42, desc[UR6][R22.64] ;  /* 0x00000006162a7981 */ /* 0x000962000c1e1b00 */
[----:B0-----:R-:W-:Y:S01]  /*2b70*/  IADD3 R10, P1, PT, R0, -R15, RZ ;  /* 0x8000000f000a7210 */ /* 0x001fe20007f3e0ff */
[----:B--2---:R-:W0:Y:S01]  /*2b80*/  LDC.64 R12, c[0x0][0x388] ;  /* 0x0000e200ff0c7b82 */ /* 0x004e220000000a00 */
[----:B------:R-:W-:Y:S01]  /*2b90*/  IADD3 R0, P2, PT, R7, R0, RZ ;  /* 0x0000000007007210 */ /* 0x000fe20007f5e0ff */
[----:B------:R4:W5:Y:S01]  /*2ba0*/  LDG.E.64 R40, desc[UR6][R24.64+-0x10] ;  /* 0xfffff00618287981 */ /* 0x000962000c1e1b00 */
[----:B------:R-:W-:-:S02]  /*2bb0*/  IADD3.X R11, PT, PT, R2, -0x1, RZ, P1, !PT ;  /* 0xffffffff020b7810 */ /* 0x000fc40000ffe4ff */
[----:B------:R-:W-:Y:S02]  /*2bc0*/  LEA.HI.X.SX32 R2, R7, R2, 0x1, P2 ;  /* 0x0000000207027211 */ /* 0x000fe400010f0eff */
[----:B---3--:R-:W-:-:S04]  /*2bd0*/  LEA R16, P0, R15, R16, 0x3 ;  /* 0x000000100f107211 */ /* 0x008fc800078018ff */
[----:B------:R-:W-:Y:S02]  /*2be0*/  LEA.HI.X R17, R15, R17, RZ, 0x3, P0 ;  /* 0x000000110f117211 */ /* 0x000fe400000f1cff */
[----:B------:R4:W5:Y:S01]  /*2bf0*/  LDG.E.64 R14, desc[UR6][R20.64] ;  /* 0x00000006140e7981 */ /* 0x000962000c1e1b00 */
[-C--:B0-----:R-:W-:Y:S02]  /*2c00*/  LEA R38, P1, R10, R12.reuse, 0x3 ;  /* 0x0000000c0a267211 */ /* 0x081fe400078218ff */
[----:B------:R-:W-:Y:S01]  /*2c10*/  LEA R32, P2, R0, R12, 0x3 ;  /* 0x0000000c00207211 */ /* 0x000fe200078418ff */
[----:B------:R-:W5:Y:S01]  /*2c20*/  LDG.E.64 R16, desc[UR6][R16.64+-0x10] ;  /* 0xfffff00610107981 */ /* 0x000f62000c1e1b00 */
[-C--:B------:R-:W-:Y:S02]  /*2c30*/  LEA.HI.X R39, R10, R13.reuse, R11, 0x3, P1 ;  /* 0x0000000d0a277211 */ /* 0x080fe400008f1c0b */
[----:B------:R-:W-:-:S04]  /*2c40*/  LEA.HI.X R33, R0, R13, R2, 0x3, P2 ;  /* 0x0000000d00217211 */ /* 0x000fc800010f1c02 */
[----:B------:R-:W5:Y:S04]  /*2c50*/  LDG.E.64 R38, desc[UR6][R38.64+0x8] ;  /* 0x0000080626267981 */ /* 0x000f68000c1e1b00 */
[----:B------:R-:W5:Y:S01]  /*2c60*/  LDG.E.64 R32, desc[UR6][R32.64+0x8] ;  /* 0x0000080620207981 */ /* 0x000f62000c1e1b00 */
[----:B----4-:R-:W2:Y:S02]  /*2c70*/  LDC.64 R18, c[0x0][0x3d0] ;  /* 0x0000f400ff127b82 */ /* 0x010ea40000000a00 */
.L_x_35:
[C---:B0-----:R-:W-:Y:S01]  /*2c80*/  IMAD.SHL.U32 R11, R36.reuse, 0x8, RZ ;  /* 0x00000008240b7824 */ /* 0x041fe200078e00ff */
[----:B------:R-:W-:-:S04]  /*2c90*/  SHF.L.U64.HI R36, R36, 0x3, R9 ;  /* 0x0000000324247819 */ /* 0x000fc80000010209 */
[----:B------:R-:W-:-:S05]  /*2ca0*/  IADD3 R48, P0, PT, R11, R12, RZ ;  /* 0x0000000c0b307210 */ /* 0x000fca0007f1e0ff */
[----:B------:R-:W-:-:S06]  /*2cb0*/  IMAD.X R49, R36, 0x1, R13, P0 ;  /* 0x0000000124317824 */ /* 0x000fcc00000e060d */
[----:B------:R-:W3:Y:S01]  /*2cc0*/  LDG.E.64 R48, desc[UR6][R48.64+0x8] ;  /* 0x0000080630307981 */ /* 0x000ee2000c1e1b00 */
[----:B-1----:R-:W-:-:S04]  /*2cd0*/  IADD3 R46, P0, PT, R11, UR4, RZ ;  /* 0x000000040b2e7c10 */ /* 0x002fc8000ff1e0ff */
[----:B------:R-:W-:-:S06]  /*2ce0*/  IADD3.X R47, PT, PT, R36, UR5, RZ, P0, !PT ;  /* 0x00000005242f7c10 */ /* 0x000fcc00087fe4ff */
[----:B------:R-:W4:Y:S01]  /*2cf0*/  LDG.E.64 R46, desc[UR6][R46.64+0x8] ;  /* 0x000008062e2e7981 */ /* 0x000f22000c1e1b00 */
[----:B------:R-:W0:Y:S01]  /*2d00*/  MUFU.RCP64H R13, R29 ;  /* 0x0000001d000d7308 */ /* 0x000e220000001800 */
[----:B------:R-:W-:Y:S01]  /*2d10*/  IMAD.MOV.U32 R12, RZ, RZ, 0x1 ;  /* 0x00000001ff0c7424 */ /* 0x000fe200078e00ff */
[----:B-----5:R-:W-:Y:S02]  /*2d20*/  DADD R40, R40, R32 ;  /* 0x0000000028287229 */ /* 0x020fe40000000020 */
[----:B------:R-:W-:-:S06]  /*2d30*/  DADD R42, R42, R44 ;  /* 0x000000002a2a7229 */ /* 0x000fcc000000002c */
[----:B------:R-:W-:Y:S02]  /*2d40*/  DADD R16, R40, R16 ;  /* 0x0000000028107229 */ /* 0x000fe40000000010 */
[----:B------:R-:W-:Y:S02]  /*2d50*/  DADD R38, R42, R38 ;  /* 0x000000002a267229 */ /* 0x000fe40000000026 */
[----:B0-----:R-:W-:-:S04]  /*2d60*/  DFMA R32, -R28, R12, 1 ;  /* 0x3ff000001c20742b */ /* 0x001fc8000000010c */
[----:B--2---:R-:W-:Y:S02]  /*2d70*/  DADD R16, R16, R18 ;  /* 0x0000000010107229 */ /* 0x004fe40000000012 */
[----:B------:R-:W-:Y:S02]  /*2d80*/  DADD R14, R38, R14 ;  /* 0x00000000260e7229 */ /* 0x000fe4000000000e */
[----:B------:R-:W-:-:S06]  /*2d90*/  DFMA R32, R32, R32, R32 ;  /* 0x000000202020722b */ /* 0x000fcc0000000020 */
[----:B------:R-:W-:Y:S02]  /*2da0*/  DFMA R14, R16, 0.25, R14 ;  /* 0x3fd00000100e782b */ /* 0x000fe4000000000e */
[----:B------:R-:W-:-:S08]  /*2db0*/  DFMA R32, R12, R32, R12 ;  /* 0x000000200c20722b */ /* 0x000fd0000000000c */
[----:B------:R-:W-:-:S08]  /*2dc0*/  DFMA R12, -R28, R32, 1 ;  /* 0x3ff000001c0c742b */ /* 0x000fd00000000120 */
[----:B------:R-:W-:Y:S02]  /*2dd0*/  DFMA R32, R32, R12, R32 ;  /* 0x0000000c2020722b */ /* 0x000fe40000000020 */
[C---:B---3--:R-:W-:Y:S02]  /*2de0*/  DFMA R14, R48.reuse, -5, R14 ;  /* 0xc0140000300e782b */ /* 0x048fe4000000000e */
[----:B------:R-:W-:-:S06]  /*2df0*/  DADD R44, R48, R48 ;  /* 0x00000000302c7229 */ /* 0x000fcc0000000030 */
[----:B------:R-:W-:Y:S02]  /*2e00*/  DMUL R40, R14, R32 ;  /* 0x000000200e287228 */ /* 0x000fe40000000000 */
[----:B------:R-:W-:Y:S01]  /*2e10*/  FSETP.GEU.AND P1, PT, |R15|, 6.5827683646048100446e-37, PT ;  /* 0x036000000f00780b */ /* 0x000fe20003f2e200 */
[----:B----4-:R-:W-:-:S05]  /*2e20*/  DADD R44, R44, -R46 ;  /* 0x000000002c2c7229 */ /* 0x010fca000000082e */
[----:B------:R-:W-:-:S08]  /*2e30*/  DFMA R12, -R28, R40, R14 ;  /* 0x000000281c0c722b */ /* 0x000fd0000000010e */
[----:B------:R-:W-:-:S10]  /*2e40*/  DFMA R40, R12, R32, R40 ;  /* 0x000000200c28722b */ /* 0x000fd40000000028 */
[----:B------:R-:W-:-:S05]  /*2e50*/  FFMA R0, RZ, R29, R41 ;  /* 0x0000001dff007223 */ /* 0x000fca0000000029 */
[----:B------:R-:W-:-:S13]  /*2e60*/  FSETP.GT.AND P0, PT, |R0|, 1.469367938527859385e-39, PT ;  /* 0x001000000000780b */ /* 0x000fda0003f04200 */
[----:B------:R-:W-:Y:S05]  /*2e70*/  @P0 BRA P1, `(.L_x_36) ;  /* 0x0000000000100947 */ /* 0x000fea0000800000 */
[----:B------:R-:W-:Y:S01]  /*2e80*/  IMAD.MOV.U32 R16, RZ, RZ, R28 ;  /* 0x000000ffff107224 */ /* 0x000fe200078e001c */
[----:B------:R-:W-:Y:S02]  /*2e90*/  MOV R17, R29 ;  /* 0x0000001d00117202 */ /* 0x000fe40000000f00 */
[----:B------:R-:W-:-:S07]  /*2ea0*/  MOV R10, 0x2ec0 ;  /* 0x00002ec0000a7802 */ /* 0x000fce0000000f00 */
[----:B------:R-:W-:Y:S05]  /*2eb0*/  CALL.REL.NOINC `($__internal_0_$__cuda_sm20_div_rn_f64_full) ;  /* 0x0000003400847944 */ /* 0x000fea0003c00000 */
.L_x_36:
[----:B------:R-:W0:Y:S01]  /*2ec0*/  LDC R35, c[0x0][0x3a0] ;  /* 0x0000e800ff237b82 */ /* 0x000e220000000800 */
[----:B------:R-:W-:Y:S01]  /*2ed0*/  DADD R40, R30, R40 ;  /* 0x000000001e287229 */ /* 0x000fe20000000028 */
[----:B------:R-:W-:Y:S01]  /*2ee0*/  IADD3 R10, P0, PT, R11, UR8, RZ ;  /* 0x000000080b0a7c10 */ /* 0x000fe2000ff1e0ff */
[----:B------:R-:W-:-:S03]  /*2ef0*/  VIADD R34, R34, 0x2 ;  /* 0x0000000222227836 */ /* 0x000fc60000000000 */
[----:B------:R-:W-:-:S03]  /*2f00*/  IADD3.X R11, PT, PT, R36, UR9, RZ, P0, !PT ;  /* 0x00000009240b7c10 */ /* 0x000fc600087fe4ff */
[----:B------:R-:W-:-:S07]  /*2f10*/  DFMA R40, R26, R40, R44 ;  /* 0x000000281a28722b */ /* 0x000fce000000002c */
[----:B------:R2:W-:Y:S01]  /*2f20*/  STG.E.64 desc[UR6][R10.64+0x8], R40 ;  /* 0x000008280a007986 */ /* 0x0005e2000c101b06 */
[----:B0-----:R-:W-:-:S04]  /*2f30*/  LOP3.LUT R19, R35, 0x7ffffffe, RZ, 0xc0, !PT ;  /* 0x7ffffffe23137812 */ /* 0x001fc800078ec0ff */
[----:B------:R-:W-:-:S13]  /*2f40*/  ISETP.NE.AND P0, PT, R34, R19, PT ;  /* 0x000000132200720c */ /* 0x000fda0003f05270 */
[----:B--2---:R-:W-:Y:S05]  /*2f50*/  @P0 BRA `(.L_x_37) ;  /* 0xfffffff400480947 */ /* 0x004fea000383ffff */
.L_x_30:
[----:B------:R-:W-:-:S13]  /*2f60*/  ISETP.NE.AND P0, PT, R5, RZ, PT ;  /* 0x000000ff0500720c */ /* 0x000fda0003f05270 */
[----:B------:R-:W-:Y:S05]  /*2f70*/  @!P0 BRA `(.L_x_24) ;  /* 0x0000000400288947 */ /* 0x000fea0003800000 */
[----:B------:R-:W-:Y:S01]  /*2f80*/  ISETP.NE.AND P0, PT, R19, RZ, PT ;  /* 0x000000ff1300720c */ /* 0x000fe20003f05270 */
[----:B------:R-:W-:-:S12]  /*2f90*/  IMAD.IADD R3, R3, 0x1, R19 ;  /* 0x0000000103037824 */ /* 0x000fd800078e0213 */
[----:B------:R-:W-:Y:S05]  /*2fa0*/  @!P0 BRA `(.L_x_38) ;  /* 0x0000000400108947 */ /* 0x000fea0003800000 */
[----:B------:R-:W-:Y:S01]  /*2fb0*/  ISETP.NE.AND P0, PT, R19, R8, PT ;  /* 0x000000081300720c */ /* 0x000fe20003f05270 */
[----:B------:R-:W0:Y:S01]  /*2fc0*/  LDC.64 R10, c[0x0][0x388] ;  /* 0x0000e200ff0a7b82 */ /* 0x000e220000000a00 */
[----:B------:R-:W-:-:S11]  /*2fd0*/  IMAD.IADD R9, R3, 0x1, -R35 ;  /* 0x0000000103097824 */ /* 0x000fd600078e0a23 */
[----:B------:R-:W1:Y:S08]  /*2fe0*/  @P0 LDC.64 R42, c[0x0][0x3d8] ;  /* 0x0000f600ff2a0b82 */ /* 0x000e700000000a00 */
[----:B------:R-:W2:Y:S01]  /*2ff0*/  @!P0 LDC.64 R38, c[0x0][0x3d8] ;  /* 0x0000f600ff268b82 */ /* 0x000ea20000000a00 */
[----:B0-----:R-:W-:-:S04]  /*3000*/  @P0 IMAD.WIDE R40, R3, 0x8, R10 ;  /* 0x0000000803280825 */ /* 0x001fc800078e020a */
[--C-:B------:R-:W-:Y:S02]  /*3010*/  @P0 IMAD.WIDE.U32 R12, R3, 0x8, R10.reuse ;  /* 0x00000008030c0825 */ /* 0x100fe400078e000a */
[----:B------:R-:W3:Y:S02]  /*3020*/  @P0 LDG.E.64 R40, desc[UR6][R40.64+-0x8] ;  /* 0xfffff80628280981 */ /* 0x000ee4000c1e1b00 */
[----:B------:R-:W-:Y:S02]  /*3030*/  @P0 IMAD.WIDE R48, R9, 0x8, R10 ;  /* 0x0000000809300825 */ /* 0x000fe400078e020a */
[----:B------:R-:W3:Y:S04]  /*3040*/  @P0 LDG.E.64 R12, desc[UR6][R12.64+0x8] ;  /* 0x000008060c0c0981 */ /* 0x000ee8000c1e1b00 */
[----:B------:R-:W4:Y:S01]  /*3050*/  @P0 LDG.E.64 R14, desc[UR6][R48.64+0x8] ;  /* 0x00000806300e0981 */ /* 0x000f22000c1e1b00 */
[----:B-1----:R-:W-:-:S03]  /*3060*/  @P0 IMAD.WIDE.U32 R42, R19, 0x8, R42 ;  /* 0x00000008132a0825 */ /* 0x002fc600078e002a */
[----:B------:R-:W4:Y:S04]  /*3070*/  @P0 LDG.E.64 R16, desc[UR6][R48.64+-0x8] ;  /* 0xfffff80630100981 */ /* 0x000f28000c1e1b00 */
[----:B------:R-:W5:Y:S04]  /*3080*/  @P0 LDG.E.64 R18, desc[UR6][R48.64] ;  /* 0x0000000630120981 */ /* 0x000f68000c1e1b00 */
[----:B------:R-:W5:Y:S04]  /*3090*/  @P0 LDG.E.64 R32, desc[UR6][R42.64+-0x8] ;  /* 0xfffff8062a200981 */ /* 0x000f68000c1e1b00 */
[----:B------:R-:W5:Y:S01]  /*30a0*/  @P0 LDG.E.64 R36, desc[UR6][R42.64] ;  /* 0x000000062a240981 */ /* 0x000f62000c1e1b00 */
[----:B--2---:R-:W-:Y:S01]  /*30b0*/  @!P0 LEA R38, P1, R35, R38, 0x3 ;  /* 0x0000002623268211 */ /* 0x004fe200078218ff */
[----:B------:R-:W-:-:S02]  /*30c0*/  @!P0 IMAD.WIDE R44, R3, 0x8, R10 ;  /* 0x00000008032c8825 */ /* 0x000fc400078e020a */
[----:B------:R-:W2:Y:S01]  /*30d0*/  @P0 LDG.E.64 R46, desc[UR6][R42.64+0x8] ;  /* 0x000008062a2e0981 */ /* 0x000ea2000c1e1b00 */
[----:B------:R-:W-:Y:S01]  /*30e0*/  @!P0 LEA.HI.X R39, R35, R39, RZ, 0x3, P1 ;  /* 0x0000002723278211 */ /* 0x000fe200008f1cff */
[--C-:B------:R-:W-:Y:S02]  /*30f0*/  @!P0 IMAD.WIDE R34, R9, 0x8, R10.reuse ;  /* 0x0000000809228825 */ /* 0x100fe400078e020a */
[----:B------:R0:W3:Y:S04]  /*3100*/  @!P0 LDG.E.64 R40, desc[UR6][R44.64+-0x8] ;  /* 0xfffff8062c288981 */ /* 0x0000e8000c1e1b00 */
[----:B------:R-:W3:Y:S04]  /*3110*/  @!P0 LDG.E.64 R12, desc[UR6][R22.64] ;  /* 0x00000006160c8981 */ /* 0x000ee8000c1e1b00 */
[----:B------:R-:W4:Y:S04]  /*3120*/  @!P0 LDG.E.64 R14, desc[UR6][R24.64+-0x10] ;  /* 0xfffff006180e8981 */ /* 0x000f28000c1e1b00 */
[----:B------:R-:W4:Y:S04]  /*3130*/  @!P0 LDG.E.64 R16, desc[UR6][R34.64+-0x8] ;  /* 0xfffff80622108981 */ /* 0x000f28000c1e1b00 */
[----:B------:R-:W5:Y:S04]  /*3140*/  @!P0 LDG.E.64 R18, desc[UR6][R34.64] ;  /* 0x0000000622128981 */ /* 0x000f68000c1e1b00 */
[----:B------:R-:W2:Y:S04]  /*3150*/  @!P0 LDG.E.64 R32, desc[UR6][R38.64+-0x10] ;  /* 0xfffff00626208981 */ /* 0x000ea8000c1e1b00 */
[----:B------:R-:W2:Y:S01]  /*3160*/  @!P0 LDG.E.64 R36, desc[UR6][R20.64] ;  /* 0x0000000614248981 */ /* 0x000ea2000c1e1b00 */
[----:B0-----:R-:W-:-:S02]  /*3170*/  IMAD.WIDE.U32 R44, R3, 0x8, R10 ;  /* 0x00000008032c7825 */ /* 0x001fc400078e000a */
[----:B------:R-:W0:Y:S04]  /*3180*/  LDC.64 R10, c[0x0][0x390] ;  /* 0x0000e400ff0a7b82 */ /* 0x000e280000000a00 */
[----:B------:R-:W2:Y:S01]  /*3190*/  LDG.E.64 R44, desc[UR6][R44.64] ;  /* 0x000000062c2c7981 */ /* 0x000ea2000c1e1b00 */
[----:B0-----:R-:W-:-:S06]  /*31a0*/  IMAD.WIDE.U32 R10, R3, 0x8, R10 ;  /* 0x00000008030a7825 */ /* 0x001fcc00078e000a */
[----:B------:R-:W2:Y:S01]  /*31b0*/  LDG.E.64 R10, desc[UR6][R10.64] ;  /* 0x000000060a0a7981 */ /* 0x000ea2000c1e1b00 */
[----:B------:R-:W0:Y:S01]  /*31c0*/  MUFU.RCP64H R43, R29 ;  /* 0x0000001d002b7308 */ /* 0x000e220000001800 */
[----:B------:R-:W1:Y:S01]  /*31d0*/  @!P0 LDC.64 R46, c[0x0][0x3d0] ;  /* 0x0000f400ff2e8b82 */ /* 0x000e620000000a00 */
[----:B------:R-:W-:Y:S01]  /*31e0*/  IMAD.MOV.U32 R42, RZ, RZ, 0x1 ;  /* 0x00000001ff2a7424 */ /* 0x000fe200078e00ff */
[----:B---3--:R-:W-:-:S05]  /*31f0*/  DADD R40, R12, R40 ;  /* 0x000000000c287229 */ /* 0x008fca0000000028 */
[----:B0-----:R-:W-:Y:S02]  /*3200*/  DFMA R12, -R28, R42, 1 ;  /* 0x3ff000001c0c742b */ /* 0x001fe4000000012a */
[----:B----4-:R-:W-:-:S06]  /*3210*/  DADD R14, R14, R16 ;  /* 0x000000000e0e7229 */ /* 0x010fcc0000000010 */
[----:B------:R-:W-:Y:S02]  /*3220*/  DFMA R12, R12, R12, R12 ;  /* 0x0000000c0c0c722b */ /* 0x000fe4000000000c */
[----:B-----5:R-:W-:Y:S02]  /*3230*/  DADD R18, R40, R18 ;  /* 0x0000000028127229 */ /* 0x020fe40000000012 */
[----:B--2---:R-:W-:-:S04]  /*3240*/  DADD R14, R14, R32 ;  /* 0x000000000e0e7229 */ /* 0x004fc80000000020 */
[----:B------:R-:W-:Y:S02]  /*3250*/  DFMA R42, R42, R12, R42 ;  /* 0x0000000c2a2a722b */ /* 0x000fe4000000002a */
[----:B------:R-:W-:Y:S02]  /*3260*/  DADD R18, R18, R36 ;  /* 0x0000000012127229 */ /* 0x000fe40000000024 */
[----:B-1----:R-:W-:-:S04]  /*3270*/  DADD R14, R14, R46 ;  /* 0x000000000e0e7229 */ /* 0x002fc8000000002e */
        /* <DEDUP_REMOVED lines=17> */
.L_x_39:
[----:B------:R-:W0:Y:S01]  /*3390*/  LDC.64 R10, c[0x0][0x380] ;  /* 0x0000e000ff0a7b82 */ /* 0x000e220000000a00 */
[----:B------:R-:W-:-:S08]  /*33a0*/  DADD R40, R30, R40 ;  /* 0x000000001e287229 */ /* 0x000fd00000000028 */
[----:B------:R-:W-:Y:S01]  /*33b0*/  DFMA R34, R26, R40, R34 ;  /* 0x000000281a22722b */ /* 0x000fe20000000022 */
[----:B0-----:R-:W-:-:S06]  /*33c0*/  IMAD.WIDE.U32 R2, R3, 0x8, R10 ;  /* 0x0000000803027825 */ /* 0x001fcc00078e000a */
[----:B------:R0:W-:Y:S01]  /*33d0*/  STG.E.64 desc[UR6][R2.64], R34 ;  /* 0x0000002202007986 */ /* 0x0001e2000c101b06 */
[----:B------:R-:W-:Y:S05]  /*33e0*/  BRA `(.L_x_24) ;  /* 0x00000000000c7947 */ /* 0x000fea0003800000 */
.L_x_38:
[----:B------:R-:W0:Y:S02]  /*33f0*/  LDC.64 R10, c[0x0][0x380] ;  /* 0x0000e000ff0a7b82 */ /* 0x000e240000000a00 */
[----:B0-----:R-:W-:-:S05]  /*3400*/  IMAD.WIDE.U32 R10, R3, 0x8, R10 ;  /* 0x00000008030a7825 */ /* 0x001fca00078e000a */
[----:B------:R4:W-:Y:S02]  /*3410*/  STG.E.64 desc[UR6][R10.64], RZ ;  /* 0x000000ff0a007986 */ /* 0x0009e4000c101b06 */
.L_x_24:
[----:B------:R-:W5:Y:S02]  /*3420*/  LDCU UR4, c[0x0][0x3a0] ;  /* 0x00007400ff0477ac */ /* 0x000f640008000800 */
[----:B-----5:R-:W-:-:S13]  /*3430*/  ISETP.NE.AND P0, PT, R4, UR4, PT ;  /* 0x0000000404007c0c */ /* 0x020fda000bf05270 */
[----:B------:R-:W-:Y:S05]  /*3440*/  @!P0 EXIT ;  /* 0x000000000000894d */ /* 0x000fea0003800000 */
[----:B------:R-:W-:Y:S05]  /*3450*/  BRA `(.L_x_40) ;  /* 0xffffffe400d47947 */ /* 0x000fea000383ffff */
.L_x_0:
[----:B------:R-:W-:-:S13]  /*3460*/  ISETP.NE.AND P0, PT, R8, 0x2, PT ;  /* 0x000000020800780c */ /* 0x000fda0003f05270 */
[----:B------:R-:W-:Y:S05]  /*3470*/  @!P0 BRA `(.L_x_41) ;  /* 0x0000001400c48947 */ /* 0x000fea0003800000 */
[----:B------:R-:W-:-:S13]  /*3480*/  ISETP.NE.AND P0, PT, R8, 0x3, PT ;  /* 0x000000030800780c */ /* 0x000fda0003f05270 */
[----:B------:R-:W-:Y:S05]  /*3490*/  @P0 EXIT ;  /* 0x000000000000094d */ /* 0x000fea0003800000 */
[----:B------:R-:W2:Y:S02]  /*34a0*/  LDC R4, c[0x0][0x3a0] ;  /* 0x0000e800ff047b82 */ /* 0x000ea40000000800 */
[----:B--2---:R-:W-:-:S13]  /*34b0*/  ISETP.GE.AND P0, PT, R4, 0x1, PT ;  /* 0x000000010400780c */ /* 0x004fda0003f06270 */
[----:B------:R-:W-:Y:S05]  /*34c0*/  @!P0 EXIT ;  /* 0x000000000000894d */ /* 0x000fea0003800000 */
[----:B0-----:R-:W0:Y:S01]  /*34d0*/  LDC.64 R2, c[0x0][0x3b0] ;  /* 0x0000ec00ff027b82 */ /* 0x001e220000000a00 */
[----:B-1----:R1:W2:Y:S01]  /*34e0*/  F2F.F64.F32 R24, R0 ;  /* 0x0000000000187310 */ /* 0x0022a20000201800 */
[C---:B------:R-:W-:Y:S01]  /*34f0*/  LOP3.LUT R7, R4.reuse, 0x7, RZ, 0xc0, !PT ;  /* 0x0000000704077812 */ /* 0x040fe200078ec0ff */
[C---:B------:R-:W-:Y:S01]  /*3500*/  VIADD R8, R4.reuse, 0xffffffff ;  /* 0xffffffff04087836 */ /* 0x040fe20000000000 */
[C---:B------:R-:W-:Y:S01]  /*3510*/  LOP3.LUT R21, R4.reuse, 0x3, RZ, 0xc0, !PT ;  /* 0x0000000304157812 */ /* 0x040fe200078ec0ff */
[----:B------:R-:W-:Y:S01]  /*3520*/  UMOV UR4, 0x9999999a ;  /* 0x9999999a00047882 */ /* 0x000fe20000000000 */
[C---:B------:R-:W-:Y:S01]  /*3530*/  LOP3.LUT R5, R4.reuse, 0x1, RZ, 0xc0, !PT ;  /* 0x0000000104057812 */ /* 0x040fe200078ec0ff */
[----:B------:R-:W-:Y:S01]  /*3540*/  UMOV UR5, 0x3fb99999 ;  /* 0x3fb9999900057882 */ /* 0x000fe20000000000 */
[----:B------:R-:W3:Y:S01]  /*3550*/  LDC.64 R26, c[0x0][0x3a8] ;  /* 0x0000ea00ff1a7b82 */ /* 0x000ee20000000a00 */
[----:B------:R-:W-:Y:S01]  /*3560*/  VIADD R6, R7, 0xffffffff ;  /* 0xffffffff07067836 */ /* 0x000fe20000000000 */
[----:B0-----:R-:W-:Y:S01]  /*3570*/  DMUL R28, R2, R2 ;  /* 0x00000002021c7228 */ /* 0x001fe20000000000 */
[----:B------:R-:W-:-:S02]  /*3580*/  LOP3.LUT R3, R4, 0x7ffffffe, RZ, 0xc0, !PT ;  /* 0x7ffffffe04037812 */ /* 0x000fc400078ec0ff */
[----:B------:R-:W-:Y:S01]  /*3590*/  LOP3.LUT R4, R4, 0x7ffffff8, RZ, 0xc0, !PT ;  /* 0x7ffffff804047812 */ /* 0x000fe200078ec0ff */
[----:B---3--:R-:W-:-:S04]  /*35a0*/  DMUL R26, R26, R26 ;  /* 0x0000001a1a1a7228 */ /* 0x008fc80000000000 */
[----:B------:R-:W-:Y:S01]  /*35b0*/  DMUL R28, R28, UR4 ;  /* 0x000000041c1c7c28 */ /* 0x000fe20008000000 */
[----:B-12---:R-:W-:-:S10]  /*35c0*/  UMOV UR4, URZ ;  /* 0x000000ff00047c82 */ /* 0x006fd40008000000 */
.L_x_62:
[----:B0-----:R-:W0:Y:S01]  /*35d0*/  LDCU UR8, c[0x0][0x3a0] ;  /* 0x00007400ff0877ac */ /* 0x001e220008000800 */
[----:B------:R-:W-:Y:S01]  /*35e0*/  ISETP.NE.AND P0, PT, R8, UR4, PT ;  /* 0x0000000408007c0c */ /* 0x000fe2000bf05270 */
[----:B------:R-:W-:Y:S01]  /*35f0*/  IMAD.U32 R9, RZ, RZ, UR4 ;  /* 0x00000004ff097e24 */ /* 0x000fe2000f8e00ff */
[----:B0-----:R-:W-:Y:S02]  /*3600*/  UIMAD UR5, UR4, UR8, URZ ;  /* 0x00000008040572a4 */ /* 0x001fe4000f8e02ff */
[----:B------:R-:W-:-:S04]  /*3610*/  UIADD3 UR4, UPT, UPT, UR4, 0x1, URZ ;  /* 0x0000000104047890 */ /* 0x000fc8000fffe0ff */
[----:B------:R-:W-:-:S05]  /*3620*/  UISETP.NE.AND UP0, UPT, UR4, UR8, UPT ;  /* 0x000000080400728c */ /* 0x000fca000bf05270 */
[----:B-1234-:R-:W-:Y:S06]  /*3630*/  @P0 BRA `(.L_x_42) ;  /* 0x0000000000e80947 */ /* 0x01efec0003800000 */
[----:B------:R-:W-:Y:S01]  /*3640*/  ISETP.GE.U32.AND P0, PT, R8, 0x7, PT ;  /* 0x000000070800780c */ /* 0x000fe20003f06070 */
[----:B------:R-:W-:-:S12]  /*3650*/  HFMA2 R0, -RZ, RZ, 0, 0 ;  /* 0x00000000ff007431 */ /* 0x000fd800000001ff */
[----:B------:R-:W-:Y:S05]  /*3660*/  @!P0 BRA `(.L_x_43) ;  /* 0x0000000000408947 */ /* 0x000fea0003800000 */
[----:B------:R-:W0:Y:S01]  /*3670*/  LDC.64 R12, c[0x0][0x380] ;  /* 0x0000e000ff0c7b82 */ /* 0x000e220000000a00 */
[----:B------:R-:W-:-:S07]  /*3680*/  IMAD.MOV.U32 R9, RZ, RZ, RZ ;  /* 0x000000ffff097224 */ /* 0x000fce00078e00ff */
.L_x_44:
[C---:B-1----:R-:W-:Y:S02]  /*3690*/  VIADD R11, R9.reuse, UR5 ;  /* 0x00000005090b7c36 */ /* 0x042fe40008000000 */
[----:B------:R-:W-:Y:S02]  /*36a0*/  VIADD R9, R9, 0x8 ;  /* 0x0000000809097836 */ /* 0x000fe40000000000 */
[----:B0-----:R-:W-:-:S03]  /*36b0*/  IMAD.WIDE.U32 R10, R11, 0x8, R12 ;  /* 0x000000080b0a7825 */ /* 0x001fc600078e000c */
[----:B------:R-:W-:Y:S02]  /*36c0*/  ISETP.NE.AND P0, PT, R9, R4, PT ;  /* 0x000000040900720c */ /* 0x000fe40003f05270 */
        /* <DEDUP_REMOVED lines=9> */
[----:B------:R-:W-:-:S07]  /*3760*/  IMAD.MOV.U32 R0, RZ, RZ, R4 ;  /* 0x000000ffff007224 */ /* 0x000fce00078e0004 */
.L_x_43:
[----:B------:R-:W-:-:S13]  /*3770*/  ISETP.NE.AND P0, PT, R7, RZ, PT ;  /* 0x000000ff0700720c */ /* 0x000fda0003f05270 */
[----:B------:R-:W-:Y:S05]  /*3780*/  @!P0 BRA `(.L_x_45) ;  /* 0x0000001000f88947 */ /* 0x000fea0003800000 */
[----:B------:R-:W-:Y:S02]  /*3790*/  ISETP.GE.U32.AND P1, PT, R6, 0x3, PT ;  /* 0x000000030600780c */ /* 0x000fe40003f26070 */
[----:B------:R-:W-:-:S11]  /*37a0*/  ISETP.NE.AND P0, PT, R21, RZ, PT ;  /* 0x000000ff1500720c */ /* 0x000fd60003f05270 */
[----:B------:R-:W-:Y:S05]  /*37b0*/  @!P1 BRA `(.L_x_46) ;  /* 0x0000000000349947 */ /* 0x000fea0003800000 */
[----:B------:R-:W0:Y:S01]  /*37c0*/  LDC.64 R14, c[0x0][0x380] ;  /* 0x0000e000ff0e7b82 */ /* 0x000e220000000a00 */
[C---:B------:R-:W-:Y:S01]  /*37d0*/  IADD3 R2, P1, PT, R0.reuse, UR5, RZ ;  /* 0x0000000500027c10 */ /* 0x040fe2000ff3e0ff */
[C---:B------:R-:W-:Y:S02]  /*37e0*/  VIADD R9, R0.reuse, UR5 ;  /* 0x0000000500097c36 */ /* 0x040fe40008000000 */
[----:B------:R-:W-:Y:S02]  /*37f0*/  VIADD R0, R0, 0x4 ;  /* 0x0000000400007836 */ /* 0x000fe40000000000 */
[----:B------:R-:W-:Y:S02]  /*3800*/  IMAD.X R13, RZ, RZ, RZ, P1 ;  /* 0x000000ffff0d7224 */ /* 0x000fe400008e06ff */
[----:B-1----:R-:W1:Y:S01]  /*3810*/  LDC.64 R10, c[0x0][0x380] ;  /* 0x0000e000ff0a7b82 */ /* 0x002e620000000a00 */
[----:B0-----:R-:W-:-:S04]  /*3820*/  LEA R12, P1, R2, R14, 0x3 ;  /* 0x0000000e020c7211 */ /* 0x001fc800078218ff */
[----:B------:R-:W-:Y:S01]  /*3830*/  LEA.HI.X R13, R2, R15, R13, 0x3, P1 ;  /* 0x0000000f020d7211 */ /* 0x000fe200008f1c0d */
[----:B-1----:R-:W-:-:S05]  /*3840*/  IMAD.WIDE.U32 R10, R9, 0x8, R10 ;  /* 0x00000008090a7825 */ /* 0x002fca00078e000a */
[----:B------:R0:W-:Y:S04]  /*3850*/  STG.E.64 desc[UR6][R10.64], RZ ;  /* 0x000000ff0a007986 */ /* 0x0001e8000c101b06 */
[----:B------:R0:W-:Y:S04]  /*3860*/  STG.E.64 desc[UR6][R12.64+0x8], RZ ;  /* 0x000008ff0c007986 */ /* 0x0001e8000c101b06 */
[----:B------:R0:W-:Y:S04]  /*3870*/  STG.E.64 desc[UR6][R12.64+0x10], RZ ;  /* 0x000010ff0c007986 */ /* 0x0001e8000c101b06 */
[----:B------:R0:W-:Y:S02]  /*3880*/  STG.E.64 desc[UR6][R12.64+0x18], RZ ;  /* 0x000018ff0c007986 */ /* 0x0001e4000c101b06 */
.L_x_46:
[----:B------:R-:W-:Y:S05]  /*3890*/  @!P0 BRA `(.L_x_45) ;  /* 0x0000001000b48947 */ /* 0x000fea0003800000 */
[----:B------:R-:W-:Y:S02]  /*38a0*/  ISETP.NE.AND P0, PT, R21, 0x1, PT ;  /* 0x000000011500780c */ /* 0x000fe40003f05270 */
[----:B------:R-:W-:-:S11]  /*38b0*/  ISETP.NE.AND P1, PT, R5, RZ, PT ;  /* 0x000000ff0500720c */ /* 0x000fd60003f25270 */
[----:B------:R-:W-:Y:S05]  /*38c0*/  @!P0 BRA `(.L_x_47) ;  /* 0x00000000002c8947 */ /* 0x000fea0003800000 */
[----:B------:R-:W2:Y:S01]  /*38d0*/  LDC.64 R14, c[0x0][0x380] ;  /* 0x0000e000ff0e7b82 */ /* 0x000ea20000000a00 */
[C---:B------:R-:W-:Y:S01]  /*38e0*/  IADD3 R2, P0, PT, R0.reuse, UR5, RZ ;  /* 0x0000000500027c10 */ /* 0x040fe2000ff1e0ff */
[C---:B------:R-:W-:Y:S01]  /*38f0*/  VIADD R9, R0.reuse, UR5 ;  /* 0x0000000500097c36 */ /* 0x040fe20008000000 */
[----:B------:R-:W-:-:S03]  /*3900*/  IADD3 R0, PT, PT, R0, 0x2, RZ ;  /* 0x0000000200007810 */ /* 0x000fc60007ffe0ff */
[----:B0-----:R-:W-:Y:S02]  /*3910*/  IMAD.X R13, RZ, RZ, RZ, P0 ;  /* 0x000000ffff0d7224 */ /* 0x001fe400000e06ff */
[----:B-1----:R-:W0:Y:S01]  /*3920*/  LDC.64 R10, c[0x0][0x380] ;  /* 0x0000e000ff0a7b82 */ /* 0x002e220000000a00 */
[----:B--2---:R-:W-:-:S04]  /*3930*/  LEA R12, P0, R2, R14, 0x3 ;  /* 0x0000000e020c7211 */ /* 0x004fc800078018ff */
[----:B------:R-:W-:Y:S01]  /*3940*/  LEA.HI.X R13, R2, R15, R13, 0x3, P0 ;  /* 0x0000000f020d7211 */ /* 0x000fe200000f1c0d */
[----:B0-----:R-:W-:-:S05]  /*3950*/  IMAD.WIDE.U32 R10, R9, 0x8, R10 ;  /* 0x00000008090a7825 */ /* 0x001fca00078e000a */
[----:B------:R2:W-:Y:S04]  /*3960*/  STG.E.64 desc[UR6][R10.64], RZ ;  /* 0x000000ff0a007986 */ /* 0x0005e8000c101b06 */
[----:B------:R2:W-:Y:S02]  /*3970*/  STG.E.64 desc[UR6][R12.64+0x8], RZ ;  /* 0x000008ff0c007986 */ /* 0x0005e4000c101b06 */
.L_x_47:
[----:B------:R-:W-:Y:S05]  /*3980*/  @!P1 BRA `(.L_x_45) ;  /* 0x0000001000789947 */ /* 0x000fea0003800000 */
[----:B012---:R-:W0:Y:S01]  /*3990*/  LDC.64 R10, c[0x0][0x380] ;  /* 0x0000e000ff0a7b82 */ /* 0x007e220000000a00 */
[----:B------:R-:W-:-:S04]  /*39a0*/  VIADD R9, R0, UR5 ;  /* 0x0000000500097c36 */ /* 0x000fc80008000000 */
[----:B0-----:R-:W-:-:S05]  /*39b0*/  IMAD.WIDE.U32 R10, R9, 0x8, R10 ;  /* 0x00000008090a7825 */ /* 0x001fca00078e000a */
[----:B------:R3:W-:Y:S01]  /*39c0*/  STG.E.64 desc[UR6][R10.64], RZ ;  /* 0x000000ff0a007986 */ /* 0x0007e2000c101b06 */
[----:B------:R-:W-:Y:S05]  /*39d0*/  BRA `(.L_x_45) ;  /* 0x0000001000647947 */ /* 0x000fea0003800000 */
.L_x_42:
[----:B------:R-:W0:Y:S01]  /*39e0*/  LDC.64 R30, c[0x0][0x3e8] ;  /* 0x0000fa00ff1e7b82 */ /* 0x000e220000000a00 */
[C---:B------:R-:W-:Y:S01]  /*39f0*/  ISETP.NE.AND P0, PT, R9.reuse, RZ, PT ;  /* 0x000000ff0900720c */ /* 0x040fe20003f05270 */
[----:B0-----:R-:W-:-:S12]  /*3a00*/  IMAD.WIDE.U32 R30, R9, 0x8, R30 ;  /* 0x00000008091e7825 */ /* 0x001fd800078e001e */
[----:B------:R-:W-:Y:S05]  /*3a10*/  @!P0 BRA `(.L_x_48) ;  /* 0x0000000400148947 */ /* 0x000fea0003800000 */
[----:B------:R-:W-:Y:S01]  /*3a20*/  IMAD.MOV.U32 R23, RZ, RZ, RZ ;  /* 0x000000ffff177224 */ /* 0x000fe200078e00ff */
[----:B------:R-:W0:Y:S06]  /*3a30*/  LDCU UR8, c[0x0][0x3a0] ;  /* 0x00007400ff0877ac */ /* 0x000e2c0008000800 */
.L_x_51:
[C---:B------:R-:W-:Y:S01]  /*3a40*/  ISETP.NE.AND P0, PT, R23.reuse, R8, PT ;  /* 0x000000081700720c */ /* 0x040fe20003f05270 */
[----:B------:R-:W-:-:S12]  /*3a50*/  VIADD R11, R23, UR5 ;  /* 0x00000005170b7c36 */ /* 0x000fd80008000000 */
[----:B-12---:R-:W1:Y:S02]  /*3a60*/  @!P0 LDC.64 R12, c[0x0][0x380] ;  /* 0x0000e000ff0c8b82 */ /* 0x006e640000000a00 */
[----:B-1----:R-:W-:-:S05]  /*3a70*/  @!P0 IMAD.WIDE.U32 R12, R11, 0x8, R12 ;  /* 0x000000080b0c8825 */ /* 0x002fca00078e000c */
[----:B------:R1:W-:Y:S01]  /*3a80*/  @!P0 STG.E.64 desc[UR6][R12.64], RZ ;  /* 0x000000ff0c008986 */ /* 0x0003e2000c101b06 */
[----:B------:R-:W-:Y:S05]  /*3a90*/  @!P0 BRA `(.L_x_49) ;  /* 0x0000000000e48947 */ /* 0x000fea0003800000 */
[----:B------:R-:W-:Y:S01]  /*3aa0*/  ISETP.NE.AND P0, PT, R23, RZ, PT ;  /* 0x000000ff1700720c */ /* 0x000fe20003f05270 */
[----:B------:R-:W2:Y:S08]  /*3ab0*/  LDC R48, c[0x0][0x3a0] ;  /* 0x0000e800ff307b82 */ /* 0x000eb00000000800 */
[----:B------:R-:W3:Y:S04]  /*3ac0*/  LDC.64 R50, c[0x0][0x388] ;  /* 0x0000e200ff327b82 */ /* 0x000ee80000000a00 */
[----:B------:R-:W4:Y:S04]  /*3ad0*/  @!P0 LDG.E.64 R40, desc[UR6][R30.64] ;  /* 0x000000061e288981 */ /* 0x000f28000c1e1b00 */
[----:B------:R-:W5:Y:S01]  /*3ae0*/  @!P0 LDG.E.64 R14, desc[UR6][R30.64+-0x8] ;  /* 0xfffff8061e0e8981 */ /* 0x000f62000c1e1b00 */
[----:B------:R-:W0:Y:S03]  /*3af0*/  LDC.64 R18, c[0x0][0x390] ;  /* 0x0000e400ff127b82 */ /* 0x000e260000000a00 */
[----:B-1----:R-:W5:Y:S01]  /*3b00*/  @!P0 LDG.E.64 R12, desc[UR6][R30.64+0x8] ;  /* 0x000008061e0c8981 */ /* 0x002f62000c1e1b00 */
[----:B--2---:R-:W-:-:S02]  /*3b10*/  IMAD.IADD R53, R11, 0x1, -R48 ;  /* 0x000000010b357824 */ /* 0x004fc400078e0a30 */
[----:B---3--:R-:W-:-:S04]  /*3b20*/  IMAD.WIDE.U32 R46, R11, 0x8, R50 ;  /* 0x000000080b2e7825 */ /* 0x008fc800078e0032 */
[----:B------:R-:W-:Y:S01]  /*3b30*/  IMAD.WIDE R52, R53, 0x8, R50 ;  /* 0x0000000835347825 */ /* 0x000fe200078e0232 */
[----:B------:R-:W4:Y:S04]  /*3b40*/  LDG.E.64 R38, desc[UR6][R46.64+0x8] ;  /* 0x000008062e267981 */ /* 0x000f28000c1e1b00 */
[----:B------:R-:W5:Y:S01]  /*3b50*/  LDG.E.64 R36, desc[UR6][R52.64+0x8] ;  /* 0x0000080634247981 */ /* 0x000f62000c1e1b00 */
[----:B------:R-:W-:Y:S02]  /*3b60*/  IMAD.IADD R9, R11, 0x1, R48 ;  /* 0x000000010b097824 */ /* 0x000fe400078e0230 */
[----:B------:R-:W-:Y:S01]  /*3b70*/  @P0 IMAD.WIDE.U32 R48, R48, 0x8, R46 ;  /* 0x0000000830300825 */ /* 0x000fe200078e002e */
[----:B------:R-:W2:Y:S03]  /*3b80*/  LDG.E.64 R32, desc[UR6][R52.64] ;  /* 0x0000000634207981 */ /* 0x000ea6000c1e1b00 */
[----:B------:R-:W-:Y:S01]  /*3b90*/  IMAD.WIDE.U32 R50, R9, 0x8, R50 ;  /* 0x0000000809327825 */ /* 0x000fe200078e0032 */
[----:B------:R-:W3:Y:S04]  /*3ba0*/  LDG.E.64 R16, desc[UR6][R46.64] ;  /* 0x000000062e107981 */ /* 0x000ee8000c1e1b00 */
[----:B------:R-:W3:Y:S04]  /*3bb0*/  LDG.E.64 R44, desc[UR6][R50.64] ;  /* 0x00000006322c7981 */ /* 0x000ee8000c1e1b00 */
[----:B------:R-:W3:Y:S01]  /*3bc0*/  LDG.E.64 R42, desc[UR6][R50.64+0x8] ;  /* 0x00000806322a7981 */ /* 0x000ee2000c1e1b00 */
[----:B0-----:R-:W-:-:S06]  /*3bd0*/  IMAD.WIDE.U32 R34, R11, 0x8, R18 ;  /* 0x000000080b227825 */ /* 0x001fcc00078e0012 */
[----:B------:R-:W3:Y:S04]  /*3be0*/  LDG.E.64 R34, desc[UR6][R34.64] ;  /* 0x0000000622227981 */ /* 0x000ee8000c1e1b00 */
[----:B------:R-:W4:Y:S04]  /*3bf0*/  @P0 LDG.E.64 R40, desc[UR6][R46.64+-0x8] ;  /* 0xfffff8062e280981 */ /* 0x000f28000c1e1b00 */
[----:B------:R-:W5:Y:S04]  /*3c00*/  @P0 LDG.E.64 R14, desc[UR6][R52.64+-0x8] ;  /* 0xfffff806340e0981 */ /* 0x000f68000c1e1b00 */
[----:B------:R-:W3:Y:S01]  /*3c10*/  @P0 LDG.E.64 R12, desc[UR6][R48.64+-0x8] ;  /* 0xfffff806300c0981 */ /* 0x000ee2000c1e1b00 */
[----:B------:R-:W0:Y:S01]  /*3c20*/  MUFU.RCP64H R19, R27 ;  /* 0x0000001b00137308 */ /* 0x000e220000001800 */
[----:B------:R-:W-:Y:S01]  /*3c30*/  IMAD.MOV.U32 R18, RZ, RZ, 0x1 ;  /* 0x00000001ff127424 */ /* 0x000fe200078e00ff */
[----:B----4-:R-:W-:-:S05]  /*3c40*/  DADD R38, R38, R40 ;  /* 0x0000000026267229 */ /* 0x010fca0000000028 */
[----:B0-----:R-:W-:Y:S02]  /*3c50*/  DFMA R40, -R26, R18, 1 ;  /* 0x3ff000001a28742b */ /* 0x001fe40000000112 */
[----:B-----5:R-:W-:Y:S02]  /*3c60*/  DADD R14, R36, R14 ;  /* 0x00000000240e7229 */ /* 0x020fe4000000000e */
[----:B--2---:R-:W-:-:S04]  /*3c70*/  DADD R32, R38, R32 ;  /* 0x0000000026207229 */ /* 0x004fc80000000020 */
[----:B------:R-:W-:Y:S02]  /*3c80*/  DFMA R40, R40, R40, R40 ;  /* 0x000000282828722b */ /* 0x000fe40000000028 */
[----:B---3--:R-:W-:Y:S02]  /*3c90*/  DADD R12, R14, R12 ;  /* 0x000000000e0c7229 */ /* 0x008fe4000000000c */
        /* <DEDUP_REMOVED lines=20> */
.L_x_50:
[----:B------:R-:W0:Y:S01]  /*3de0*/  LDC.64 R12, c[0x0][0x380] ;  /* 0x0000e000ff0c7b82 */ /* 0x000e220000000a00 */
[----:B------:R-:W-:-:S08]  /*3df0*/  DADD R40, R24, R40 ;  /* 0x0000000018287229 */ /* 0x000fd00000000028 */
[----:B------:R-:W-:Y:S01]  /*3e00*/  DFMA R34, R28, R40, R34 ;  /* 0x000000281c22722b */ /* 0x000fe20000000022 */
[----:B0-----:R-:W-:-:S06]  /*3e10*/  IMAD.WIDE.U32 R12, R11, 0x8, R12 ;  /* 0x000000080b0c7825 */ /* 0x001fcc00078e000c */
[----:B------:R2:W-:Y:S04]  /*3e20*/  STG.E.64 desc[UR6][R12.64], R34 ;  /* 0x000000220c007986 */ /* 0x0005e8000c101b06 */
.L_x_49:
[----:B------:R-:W-:-:S05]  /*3e30*/  VIADD R23, R23, 0x1 ;  /* 0x0000000117177836 */ /* 0x000fca0000000000 */
[----:B0-----:R-:W-:-:S13]  /*3e40*/  ISETP.NE.AND P0, PT, R23, UR8, PT ;  /* 0x0000000817007c0c */ /* 0x001fda000bf05270 */
[----:B------:R-:W-:Y:S05]  /*3e50*/  @P0 BRA `(.L_x_51) ;  /* 0xfffffff800f80947 */ /* 0x000fea000383ffff */
[----:B------:R-:W-:Y:S05]  /*3e60*/  BRA `(.L_x_45) ;  /* 0x0000000c00407947 */ /* 0x000fea0003800000 */
.L_x_48:
[----:B------:R-:W-:Y:S02]  /*3e70*/  ISETP.NE.AND P0, PT, R8, RZ, PT ;  /* 0x000000ff0800720c */ /* 0x000fe40003f05270 */
[----:B------:R-:W-:-:S11]  /*3e80*/  MOV R9, RZ ;  /* 0x000000ff00097202 */ /* 0x000fd60000000f00 */
[----:B------:R-:W-:Y:S05]  /*3e90*/  @!P0 BRA `(.L_x_52) ;  /* 0x0000000800148947 */ /* 0x000fea0003800000 */
[----:B------:R-:W-:-:S07]  /*3ea0*/  IMAD.MOV.U32 R20, RZ, RZ, RZ ;  /* 0x000000ffff147224 */ /* 0x000fce00078e00ff */
.L_x_59:
[----:B0-----:R-:W0:Y:S01]  /*3eb0*/  LDC.64 R34, c[0x0][0x3f0] ;  /* 0x0000fc00ff227b82 */ /* 0x001e220000000a00 */
[C---:B------:R-:W-:Y:S01]  /*3ec0*/  ISETP.NE.AND P0, PT, R20.reuse, R8, PT ;  /* 0x000000081400720c */ /* 0x040fe20003f05270 */
[C---:B------:R-:W-:Y:S02]  /*3ed0*/  VIADD R11, R20.reuse, UR5 ;  /* 0x00000005140b7c36 */ /* 0x040fe40008000000 */
[----:B0-----:R-:W-:-:S10]  /*3ee0*/  IMAD.WIDE.U32 R34, R20, 0x8, R34 ;  /* 0x0000000814227825 */ /* 0x001fd400078e0022 */
[----:B-12---:R-:W-:Y:S05]  /*3ef0*/  @!P0 BRA `(.L_x_53) ;  /* 0x0000000000f08947 */ /* 0x006fea0003800000 */
[----:B------:R-:W0:Y:S01]  /*3f00*/  LDC.64 R48, c[0x0][0x388] ;  /* 0x0000e200ff307b82 */ /* 0x000e220000000a00 */
[----:B------:R-:W-:-:S07]  /*3f10*/  ISETP.NE.AND P0, PT, R20, RZ, PT ;  /* 0x000000ff1400720c */ /* 0x000fce0003f05270 */
[----:B------:R-:W1:Y:S06]  /*3f20*/  LDC R9, c[0x0][0x3a0] ;  /* 0x0000e800ff097b82 */ /* 0x000e6c0000000800 */
[----:B------:R-:W2:Y:S04]  /*3f30*/  @P0 LDG.E.64 R12, desc[UR6][R34.64+0x8] ;  /* 0x00000806220c0981 */ /* 0x000ea8000c1e1b00 */
[----:B------:R-:W3:Y:S04]  /*3f40*/  @P0 LDG.E.64 R14, desc[UR6][R34.64] ;  /* 0x00000006220e0981 */ /* 0x000ee8000c1e1b00 */
[----:B------:R-:W2:Y:S01]  /*3f50*/  @P0 LDG.E.64 R18, desc[UR6][R34.64+-0x8] ;  /* 0xfffff80622120981 */ /* 0x000ea2000c1e1b00 */
[----:B0-----:R-:W-:-:S05]  /*3f60*/  @P0 IMAD.WIDE R22, R11, 0x8, R48 ;  /* 0x000000080b160825 */ /* 0x001fca00078e0230 */
[----:B------:R-:W4:Y:S01]  /*3f70*/  @P0 LDG.E.64 R40, desc[UR6][R22.64+-0x8] ;  /* 0xfffff80616280981 */ /* 0x000f22000c1e1b00 */
[----:B-1----:R-:W-:-:S05]  /*3f80*/  @P0 IMAD.WIDE.U32 R32, R9, 0x8, R22 ;  /* 0x0000000809200825 */ /* 0x002fca00078e0016 */
[----:B------:R0:W5:Y:S01]  /*3f90*/  @P0 LDG.E.64 R16, desc[UR6][R32.64+-0x8] ;  /* 0xfffff80620100981 */ /* 0x000162000c1e1b00 */
[----:B------:R-:W1:Y:S01]  /*3fa0*/  @!P0 LDC.64 R50, c[0x0][0x3f0] ;  /* 0x0000fc00ff328b82 */ /* 0x000e620000000a00 */
[----:B------:R-:W-:-:S05]  /*3fb0*/  IMAD.WIDE.U32 R46, R11, 0x8, R48 ;  /* 0x000000080b2e7825 */ /* 0x000fca00078e0030 */
[----:B------:R-:W4:Y:S01]  /*3fc0*/  LDG.E.64 R38, desc[UR6][R46.64+0x8] ;  /* 0x000008062e267981 */ /* 0x000f22000c1e1b00 */
[----:B------:R-:W-:Y:S01]  /*3fd0*/  IMAD.IADD R9, R11, 0x1, R9 ;  /* 0x000000010b097824 */ /* 0x000fe200078e0209 */
[----:B0-----:R-:W0:Y:S02]  /*3fe0*/  LDC.64 R32, c[0x0][0x390] ;  /* 0x0000e400ff207b82 */ /* 0x001e240000000a00 */
[----:B------:R-:W5:Y:S01]  /*3ff0*/  LDG.E.64 R22, desc[UR6][R46.64] ;  /* 0x000000062e167981 */ /* 0x000f62000c1e1b00 */
[----:B------:R-:W-:-:S05]  /*4000*/  IMAD.WIDE.U32 R48, R9, 0x8, R48 ;  /* 0x0000000809307825 */ /* 0x000fca00078e0030 */
[----:B------:R-:W5:Y:S04]  /*4010*/  LDG.E.64 R44, desc[UR6][R48.64] ;  /* 0x00000006302c7981 */ /* 0x000f68000c1e1b00 */
[----:B------:R-:W5:Y:S01]  /*4020*/  LDG.E.64 R42, desc[UR6][R48.64+0x8] ;  /* 0x00000806302a7981 */ /* 0x000f62000c1e1b00 */
[----:B0-----:R-:W-:-:S06]  /*4030*/  IMAD.WIDE.U32 R32, R11, 0x8, R32 ;  /* 0x000000080b207825 */ /* 0x001fcc00078e0020 */
[----:B------:R-:W5:Y:S04]  /*4040*/  LDG.E.64 R32, desc[UR6][R32.64] ;  /* 0x0000000620207981 */ /* 0x000f68000c1e1b00 */
[----:B-1----:R-:W2:Y:S04]  /*4050*/  @!P0 LDG.E.64 R12, desc[UR6][R50.64+0x8] ;  /* 0x00000806320c8981 */ /* 0x002ea8000c1e1b00 */
[----:B------:R-:W3:Y:S04]  /*4060*/  @!P0 LDG.E.64 R14, desc[UR6][R50.64] ;  /* 0x00000006320e8981 */ /* 0x000ee8000c1e1b00 */
[----:B------:R-:W4:Y:S04]  /*4070*/  @!P0 LDG.E.64 R40, desc[UR6][R30.64] ;  /* 0x000000061e288981 */ /* 0x000f28000c1e1b00 */
[----:B------:R-:W5:Y:S01]  /*4080*/  @!P0 LDG.E.64 R16, desc[UR6][R30.64+0x8] ;  /* 0x000008061e108981 */ /* 0x000f62000c1e1b00 */
[----:B------:R-:W2:Y:S01]  /*4090*/  @!P0 LDC.64 R18, c[0x0][0x3d0] ;  /* 0x0000f400ff128b82 */ /* 0x000ea20000000a00 */
[----:B------:R-:W0:Y:S01]  /*40a0*/  MUFU.RCP64H R37, R27 ;  /* 0x0000001b00257308 */ /* 0x000e220000001800 */
[----:B------:R-:W-:Y:S01]  /*40b0*/  IMAD.MOV.U32 R36, RZ, RZ, 0x1 ;  /* 0x00000001ff247424 */ /* 0x000fe200078e00ff */
[----:B--2---:R-:W-:-:S05]  /*40c0*/  DADD R18, R12, R18 ;  /* 0x000000000c127229 */ /* 0x004fca0000000012 */
[----:B0-----:R-:W-:Y:S02]  /*40d0*/  DFMA R12, -R26, R36, 1 ;  /* 0x3ff000001a0c742b */ /* 0x001fe40000000124 */
[----:B----4-:R-:W-:-:S06]  /*40e0*/  DADD R38, R38, R40 ;  /* 0x0000000026267229 */ /* 0x010fcc0000000028 */
        /* <DEDUP_REMOVED lines=23> */
.L_x_54:
[----:B------:R-:W0:Y:S01]  /*4260*/  LDC.64 R12, c[0x0][0x380] ;  /* 0x0000e000ff0c7b82 */ /* 0x000e220000000a00 */
[----:B------:R-:W-:-:S08]  /*4270*/  DADD R40, R24, R40 ;  /* 0x0000000018287229 */ /* 0x000fd00000000028 */
[----:B------:R-:W-:Y:S01]  /*4280*/  DFMA R22, R28, R40, R22 ;  /* 0x000000281c16722b */ /* 0x000fe20000000016 */
[----:B0-----:R-:W-:-:S06]  /*4290*/  IMAD.WIDE.U32 R12, R11, 0x8, R12 ;  /* 0x000000080b0c7825 */ /* 0x001fcc00078e000c */
[----:B------:R0:W-:Y:S01]  /*42a0*/  STG.E.64 desc[UR6][R12.64], R22 ;  /* 0x000000160c007986 */ /* 0x0001e2000c101b06 */
[----:B------:R-:W-:Y:S05]  /*42b0*/  BRA `(.L_x_55) ;  /* 0x00000000000c7947 */ /* 0x000fea0003800000 */
.L_x_53:
[----:B------:R-:W0:Y:S02]  /*42c0*/  LDC.64 R12, c[0x0][0x380] ;  /* 0x0000e000ff0c7b82 */ /* 0x000e240000000a00 */
[----:B0-----:R-:W-:-:S05]  /*42d0*/  IMAD.WIDE.U32 R12, R11, 0x8, R12 ;  /* 0x000000080b0c7825 */ /* 0x001fca00078e000c */
[----:B------:R1:W-:Y:S02]  /*42e0*/  STG.E.64 desc[UR6][R12.64], RZ ;  /* 0x000000ff0c007986 */ /* 0x0003e4000c101b06 */
.L_x_55:
[----:B------:R-:W2:Y:S02]  /*42f0*/  LDC R9, c[0x0][0x3a0] ;  /* 0x0000e800ff097b82 */ /* 0x000ea40000000800 */
[----:B--2---:R-:W-:-:S05]  /*4300*/  VIADD R15, R9, 0xfffffffe ;  /* 0xfffffffe090f7836 */ /* 0x004fca0000000000 */
[----:B------:R-:W-:-:S13]  /*4310*/  ISETP.NE.AND P0, PT, R20, R15, PT ;  /* 0x0000000f1400720c */ /* 0x000fda0003f05270 */
[----:B------:R-:W-:Y:S05]  /*4320*/  @!P0 BRA `(.L_x_56) ;  /* 0x0000000000dc8947 */ /* 0x000fea0003800000 */
[----:B------:R-:W2:Y:S01]  /*4330*/  LDC.64 R36, c[0x0][0x388] ;  /* 0x0000e200ff247b82 */ /* 0x000ea20000000a00 */
[--C-:B------:R-:W-:Y:S01]  /*4340*/  IADD3 R2, P0, P1, R9, UR5, R20.reuse ;  /* 0x0000000509027c10 */ /* 0x100fe2000f91e014 */
[----:B------:R-:W3:Y:S01]  /*4350*/  LDG.E.64 R14, desc[UR6][R34.64] ;  /* 0x00000006220e7981 */ /* 0x000ee2000c1e1b00 */
[----:B------:R-:W-:-:S03]  /*4360*/  SHF.R.S32.HI R0, RZ, 0x1f, R20 ;  /* 0x0000001fff007819 */ /* 0x000fc60000011414 */
[----:B01----:R-:W3:Y:S02]  /*4370*/  LDG.E.64 R12, desc[UR6][R34.64+0x10] ;  /* 0x00001006220c7981 */ /* 0x003ee4000c1e1b00 */
[----:B------:R-:W0:Y:S01]  /*4380*/  LDC.64 R22, c[0x0][0x388] ;  /* 0x0000e200ff167b82 */ /* 0x000e220000000a00 */
[----:B------:R-:W-:Y:S01]  /*4390*/  IADD3.X R0, PT, PT, RZ, R0, RZ, P0, P1 ;  /* 0x00000000ff007210 */ /* 0x000fe200007e24ff */
[----:B------:R-:W4:Y:S06]  /*43a0*/  LDG.E.64 R44, desc[UR6][R34.64+0x8] ;  /* 0x00000806222c7981 */ /* 0x000f2c000c1e1b00 */
[----:B------:R-:W1:Y:S01]  /*43b0*/  LDC.64 R38, c[0x0][0x390] ;  /* 0x0000e400ff267b82 */ /* 0x000e620000000a00 */
[----:B--2---:R-:W-:-:S05]  /*43c0*/  IMAD.WIDE.U32 R36, R11, 0x8, R36 ;  /* 0x000000080b247825 */ /* 0x004fca00078e0024 */
[----:B------:R-:W2:Y:S01]  /*43d0*/  LDG.E.64 R16, desc[UR6][R36.64] ;  /* 0x0000000624107981 */ /* 0x000ea2000c1e1b00 */
[----:B0-----:R-:W-:-:S03]  /*43e0*/  LEA R22, P0, R2, R22, 0x3 ;  /* 0x0000001602167211 */ /* 0x001fc600078018ff */
[----:B------:R-:W2:Y:S01]  /*43f0*/  LDG.E.64 R18, desc[UR6][R36.64+0x10] ;  /* 0x0000100624127981 */ /* 0x000ea2000c1e1b00 */
[----:B------:R-:W-:Y:S01]  /*4400*/  LEA.HI.X R23, R2, R23, R0, 0x3, P0 ;  /* 0x0000001702177211 */ /* 0x000fe200000f1c00 */
[----:B------:R-:W-:-:S05]  /*4410*/  IMAD.WIDE.U32 R46, R9, 0x8, R36 ;  /* 0x00000008092e7825 */ /* 0x000fca00078e0024 */
[----:B------:R-:W5:Y:S04]  /*4420*/  LDG.E.64 R22, desc[UR6][R22.64] ;  /* 0x0000000616167981 */ /* 0x000f68000c1e1b00 */
[----:B------:R-:W5:Y:S04]  /*4430*/  LDG.E.64 R42, desc[UR6][R46.64+0x8] ;  /* 0x000008062e2a7981 */ /* 0x000f68000c1e1b00 */
[----:B------:R-:W5:Y:S04]  /*4440*/  LDG.E.64 R32, desc[UR6][R46.64+0x10] ;  /* 0x000010062e207981 */ /* 0x000f68000c1e1b00 */
[----:B------:R-:W5:Y:S01]  /*4450*/  LDG.E.64 R36, desc[UR6][R36.64+0x8] ;  /* 0x0000080624247981 */ /* 0x000f62000c1e1b00 */
[----:B-1----:R-:W-:-:S06]  /*4460*/  IMAD.WIDE.U32 R38, R11, 0x8, R38 ;  /* 0x000000080b267825 */ /* 0x002fcc00078e0026 */
[----:B------:R-:W5:Y:S01]  /*4470*/  LDG.E.64 R38, desc[UR6][R38.64+0x8] ;  /* 0x0000080626267981 */ /* 0x000f62000c1e1b00 */
[----:B------:R-:W0:Y:S01]  /*4480*/  MUFU.RCP64H R41, R27 ;  /* 0x0000001b00297308 */ /* 0x000e220000001800 */
[----:B------:R-:W-:Y:S01]  /*4490*/  IMAD.MOV.U32 R40, RZ, RZ, 0x1 ;  /* 0x00000001ff287424 */ /* 0x000fe200078e00ff */
[----:B---3--:R-:W-:Y:S02]  /*44a0*/  DADD R12, R14, R12 ;  /* 0x000000000e0c7229 */ /* 0x008fe4000000000c */
[----:B--2---:R-:W-:-:S03]  /*44b0*/  DADD R18, R16, R18 ;  /* 0x0000000010127229 */ /* 0x004fc60000000012 */
[----:B0-----:R-:W-:-:S05]  /*44c0*/  DFMA R16, -R26, R40, 1 ;  /* 0x3ff000001a10742b */ /* 0x001fca0000000128 */
[----:B----4-:R-:W-:-:S03]  /*44d0*/  DADD R18, R44, R18 ;  /* 0x000000002c127229 */ /* 0x010fc60000000012 */
[----:B------:R-:W-:Y:S02]  /*44e0*/  DFMA R16, R16, R16, R16 ;  /* 0x000000101010722b */ /* 0x000fe40000000010 */
[----:B-----5:R-:W-:-:S03]  /*44f0*/  DADD R12, R22, R12 ;  /* 0x00000000160c7229 */ /* 0x020fc6000000000c */
[----:B------:R-:W-:-:S03]  /*4500*/  DADD R18, R42, R18 ;  /* 0x000000002a127229 */ /* 0x000fc60000000012 */
        /* <DEDUP_REMOVED lines=16> */
[----:B------:R-:W-:Y:S02]  /*4610*/  MOV R17, R27 ;  /* 0x0000001b00117202 */ /* 0x000fe40000000f00 */
[----:B------:R-:W-:-:S07]  /*4620*/  MOV R10, 0x4640 ;  /* 0x00004640000a7802 */ /* 0x000fce0000000f00 */
[----:B------:R-:W-:Y:S05]  /*4630*/  CALL.REL.NOINC `($__internal_0_$__cuda_sm20_div_rn_f64_full) ;  /* 0x0000001c00a47944 */ /* 0x000fea0003c00000 */
.L_x_57:
[----:B------:R-:W0:Y:S01]  /*4640*/  LDC.64 R12, c[0x0][0x380] ;  /* 0x0000e000ff0c7b82 */ /* 0x000e220000000a00 */
[----:B------:R-:W-:-:S08]  /*4650*/  DADD R40, R24, R40 ;  /* 0x0000000018287229 */ /* 0x000fd00000000028 */
[----:B------:R-:W-:Y:S01]  /*4660*/  DFMA R22, R28, R40, R22 ;  /* 0x000000281c16722b */ /* 0x000fe20000000016 */
[----:B0-----:R-:W-:-:S06]  /*4670*/  IMAD.WIDE.U32 R12, R11, 0x8, R12 ;  /* 0x000000080b0c7825 */ /* 0x001fcc00078e000c */
[----:B------:R0:W-:Y:S01]  /*4680*/  STG.E.64 desc[UR6][R12.64+0x8], R22 ;  /* 0x000008160c007986 */ /* 0x0001e2000c101b06 */
[----:B------:R-:W-:Y:S05]  /*4690*/  BRA `(.L_x_58) ;  /* 0x0000000000047947 */ /* 0x000fea0003800000 */
.L_x_56:
[----:B------:R2:W-:Y:S02]  /*46a0*/  STG.E.64 desc[UR6][R12.64+0x8], RZ ;  /* 0x000008ff0c007986 */ /* 0x0005e4000c101b06 */
.L_x_58:
[----:B------:R-:W-:-:S05]  /*46b0*/  VIADD R20, R20, 0x2 ;  /* 0x0000000214147836 */ /* 0x000fca0000000000 */
[----:B------:R-:W-:-:S13]  /*46c0*/  ISETP.NE.AND P0, PT, R20, R3, PT ;  /* 0x000000031400720c */ /* 0x000fda0003f05270 */
[----:B------:R-:W-:Y:S05]  /*46d0*/  @P0 BRA `(.L_x_59) ;  /* 0xfffffff400f40947 */ /* 0x000fea000383ffff */
[----:B------:R-:W-:-:S07]  /*46e0*/  IMAD.MOV.U32 R9, RZ, RZ, R3 ;  /* 0x000000ffff097224 */ /* 0x000fce00078e0003 */
.L_x_52:
[----:B------:R-:W-:-:S13]  /*46f0*/  ISETP.NE.AND P0, PT, R5, RZ, PT ;  /* 0x000000ff0500720c */ /* 0x000fda0003f05270 */
[----:B------:R-:W-:Y:S05]  /*4700*/  @!P0 BRA `(.L_x_45) ;  /* 0x0000000400188947 */ /* 0x000fea0003800000 */
[C---:B------:R-:W-:Y:S01]  /*4710*/  ISETP.NE.AND P0, PT, R9.reuse, R8, PT ;  /* 0x000000080900720c */ /* 0x040fe20003f05270 */
[----:B------:R-:W-:-:S12]  /*4720*/  VIADD R11, R9, UR5 ;  /* 0x00000005090b7c36 */ /* 0x000fd80008000000 */
[----:B------:R-:W-:Y:S05]  /*4730*/  @!P0 BRA `(.L_x_60) ;  /* 0x0000000400008947 */ /* 0x000fea0003800000 */
[----:B------:R-:W-:Y:S01]  /*4740*/  ISETP.NE.AND P0, PT, R9, RZ, PT ;  /* 0x000000ff0900720c */ /* 0x000fe20003f05270 */
[----:B------:R-:W3:Y:S08]  /*4750*/  LDC.64 R14, c[0x0][0x388] ;  /* 0x0000e200ff0e7b82 */ /* 0x000ef00000000a00 */
[----:B------:R-:W1:Y:S08]  /*4760*/  LDC R49, c[0x0][0x3a0] ;  /* 0x0000e800ff317b82 */ /* 0x000e700000000800 */
[----:B0-----:R-:W0:Y:S01]  /*4770*/  @P0 LDC.64 R22, c[0x0][0x3f0] ;  /* 0x0000fc00ff160b82 */ /* 0x001e220000000a00 */
[----:B---3--:R-:W-:-:S05]  /*4780*/  @P0 IMAD.WIDE R18, R11, 0x8, R14 ;  /* 0x000000080b120825 */ /* 0x008fca00078e020e */
[----:B------:R-:W3:Y:S01]  /*4790*/  @P0 LDG.E.64 R40, desc[UR6][R18.64+-0x8] ;  /* 0xfffff80612280981 */ /* 0x000ee2000c1e1b00 */
[----:B-12---:R-:W-:-:S06]  /*47a0*/  @P0 IMAD.WIDE.U32 R12, R49, 0x8, R18 ;  /* 0x00000008310c0825 */ /* 0x006fcc00078e0012 */
[----:B------:R-:W2:Y:S01]  /*47b0*/  @P0 LDG.E.64 R12, desc[UR6][R12.64+-0x8] ;  /* 0xfffff8060c0c0981 */ /* 0x000ea2000c1e1b00 */
[----:B0-----:R-:W-:-:S05]  /*47c0*/  @P0 IMAD.WIDE.U32 R22, R9, 0x8, R22 ;  /* 0x0000000809160825 */ /* 0x001fca00078e0016 */
[----:B------:R-:W4:Y:S04]  /*47d0*/  @P0 LDG.E.64 R36, desc[UR6][R22.64+0x8] ;  /* 0x0000080616240981 */ /* 0x000f28000c1e1b00 */
[----:B------:R-:W5:Y:S01]  /*47e0*/  @P0 LDG.E.64 R16, desc[UR6][R22.64] ;  /* 0x0000000616100981 */ /* 0x000f62000c1e1b00 */
[----:B------:R-:W0:Y:S03]  /*47f0*/  @!P0 LDC.64 R46, c[0x0][0x3f0] ;  /* 0x0000fc00ff2e8b82 */ /* 0x000e260000000a00 */
[----:B------:R1:W4:Y:S01]  /*4800*/  @P0 LDG.E.64 R32, desc[UR6][R22.64+-0x8] ;  /* 0xfffff80616200981 */ /* 0x000322000c1e1b00 */
[----:B------:R-:W-:-:S05]  /*4810*/  IMAD.WIDE.U32 R44, R11, 0x8, R14 ;  /* 0x000000080b2c7825 */ /* 0x000fca00078e000e */
[----:B------:R-:W3:Y:S01]  /*4820*/  LDG.E.64 R38, desc[UR6][R44.64+0x8] ;  /* 0x000008062c267981 */ /* 0x000ee2000c1e1b00 */
[----:B------:R-:W-:Y:S01]  /*4830*/  IMAD.IADD R49, R11, 0x1, R49 ;  /* 0x000000010b317824 */ /* 0x000fe200078e0231 */
[----:B-1----:R-:W1:Y:S03]  /*4840*/  LDC.64 R22, c[0x0][0x390] ;  /* 0x0000e400ff167b82 */ /* 0x002e660000000a00 */
[----:B------:R-:W-:Y:S02]  /*4850*/  IMAD.WIDE.U32 R48, R49, 0x8, R14 ;  /* 0x0000000831307825 */ /* 0x000fe400078e000e */
[----:B------:R-:W2:Y:S04]  /*4860*/  LDG.E.64 R14, desc[UR6][R44.64] ;  /* 0x000000062c0e7981 */ /* 0x000ea8000c1e1b00 */
[----:B------:R-:W2:Y:S04]  /*4870*/  LDG.E.64 R18, desc[UR6][R48.64] ;  /* 0x0000000630127981 */ /* 0x000ea8000c1e1b00 */
[----:B------:R-:W2:Y:S01]  /*4880*/  LDG.E.64 R34, desc[UR6][R48.64+0x8] ;  /* 0x0000080630227981 */ /* 0x000ea2000c1e1b00 */
[----:B-1----:R-:W-:-:S06]  /*4890*/  IMAD.WIDE.U32 R22, R11, 0x8, R22 ;  /* 0x000000080b167825 */ /* 0x002fcc00078e0016 */
[----:B------:R-:W2:Y:S04]  /*48a0*/  LDG.E.64 R22, desc[UR6][R22.64] ;  /* 0x0000000616167981 */ /* 0x000ea8000c1e1b00 */
[----:B------:R-:W3:Y:S04]  /*48b0*/  @!P0 LDG.E.64 R40, desc[UR6][R30.64] ;  /* 0x000000061e288981 */ /* 0x000ee8000c1e1b00 */
[----:B------:R1:W2:Y:S04]  /*48c0*/  @!P0 LDG.E.64 R12, desc[UR6][R30.64+0x8] ;  /* 0x000008061e0c8981 */ /* 0x0002a8000c1e1b00 */
[----:B0-----:R-:W4:Y:S04]  /*48d0*/  @!P0 LDG.E.64 R36, desc[UR6][R46.64+0x8] ;  /* 0x000008062e248981 */ /* 0x001f28000c1e1b00 */
[----:B------:R-:W5:Y:S01]  /*48e0*/  @!P0 LDG.E.64 R16, desc[UR6][R46.64] ;  /* 0x000000062e108981 */ /* 0x000f62000c1e1b00 */
[----:B------:R-:W4:Y:S01]  /*48f0*/  @!P0 LDC.64 R32, c[0x0][0x3d0] ;  /* 0x0000f400ff208b82 */ /* 0x000f220000000a00 */
[----:B------:R-:W1:Y:S01]  /*4900*/  MUFU.RCP64H R43, R27 ;  /* 0x0000001b002b7308 */ /* 0x000e620000001800 */
[----:B------:R-:W-:-:S06]  /*4910*/  IMAD.MOV.U32 R42, RZ, RZ, 0x1 ;  /* 0x00000001ff2a7424 */ /* 0x000fcc00078e00ff */
[----:B-1----:R-:W-:-:S08]  /*4920*/  DFMA R30, -R26, R42, 1 ;  /* 0x3ff000001a1e742b */ /* 0x002fd0000000012a */
[----:B------:R-:W-:-:S08]  /*4930*/  DFMA R30, R30, R30, R30 ;  /* 0x0000001e1e1e722b */ /* 0x000fd0000000001e */
[----:B------:R-:W-:Y:S02]  /*4940*/  DFMA R30, R42, R30, R42 ;  /* 0x0000001e2a1e722b */ /* 0x000fe4000000002a */
[----:B---3--:R-:W-:Y:S02]  /*4950*/  DADD R40, R38, R40 ;  /* 0x0000000026287229 */ /* 0x008fe40000000028 */
[----:B----4-:R-:W-:-:S06]  /*4960*/  DADD R32, R36, R32 ;  /* 0x0000000024207229 */ /* 0x010fcc0000000020 */
[----:B-----5:R-:W-:Y:S02]  /*4970*/  DADD R16, R40, R16 ;  /* 0x0000000028107229 */ /* 0x020fe40000000010 */
[----:B--2---:R-:W-:-:S06]  /*4980*/  DADD R12, R32, R12 ;  /* 0x00000000200c7229 */ /* 0x004fcc000000000c */
[----:B------:R-:W-:Y:S02]  /*4990*/  DADD R16, R16, R18 ;  /* 0x0000000010107229 */ /* 0x000fe40000000012 */
        /* <DEDUP_REMOVED lines=20> */
.L_x_61:
[----:B------:R-:W0:Y:S01]  /*4ae0*/  LDC.64 R12, c[0x0][0x380] ;  /* 0x0000e000ff0c7b82 */ /* 0x000e220000000a00 */
[----:B------:R-:W-:-:S08]  /*4af0*/  DADD R40, R24, R40 ;  /* 0x0000000018287229 */ /* 0x000fd00000000028 */
[----:B------:R-:W-:Y:S01]  /*4b00*/  DFMA R22, R28, R40, R22 ;  /* 0x000000281c16722b */ /* 0x000fe20000000016 */
[----:B0-----:R-:W-:-:S06]  /*4b10*/  IMAD.WIDE.U32 R10, R11, 0x8, R12 ;  /* 0x000000080b0a7825 */ /* 0x001fcc00078e000c */
[----:B------:R4:W-:Y:S01]  /*4b20*/  STG.E.64 desc[UR6][R10.64], R22 ;  /* 0x000000160a007986 */ /* 0x0009e2000c101b06 */
[----:B------:R-:W-:Y:S05]  /*4b30*/  BRA `(.L_x_45) ;  /* 0x00000000000c7947 */ /* 0x000fea0003800000 */
.L_x_60:
[----:B012---:R-:W0:Y:S02]  /*4b40*/  LDC.64 R12, c[0x0][0x380] ;  /* 0x0000e000ff0c7b82 */ /* 0x007e240000000a00 */
[----:B0-----:R-:W-:-:S05]  /*4b50*/  IMAD.WIDE.U32 R12, R11, 0x8, R12 ;  /* 0x000000080b0c7825 */ /* 0x001fca00078e000c */
[----:B------:R0:W-:Y:S02]  /*4b60*/  STG.E.64 desc[UR6][R12.64], RZ ;  /* 0x000000ff0c007986 */ /* 0x0001e4000c101b06 */
.L_x_45:
[----:B------:R-:W-:Y:S05]  /*4b70*/  BRA.U UP0, `(.L_x_62) ;  /* 0xffffffe900947547 */ /* 0x000fea000b83ffff */
.L_x_93:
[----:B------:R-:W-:Y:S05]  /*4b80*/  EXIT ;  /* 0x000000000000794d */ /* 0x000fea0003800000 */
.L_x_41:
[----:B------:R-:W2:Y:S02]  /*4b90*/  LDC R31, c[0x0][0x3a0] ;  /* 0x0000e800ff1f7b82 */ /* 0x000ea40000000800 */
[----:B--2---:R-:W-:-:S13]  /*4ba0*/  ISETP.GE.AND P0, PT, R31, 0x1, PT ;  /* 0x000000011f00780c */ /* 0x004fda0003f06270 */
[----:B------:R-:W-:Y:S05]  /*4bb0*/  @!P0 EXIT ;  /* 0x000000000000894d */ /* 0x000fea0003800000 */
[----:B0-----:R-:W0:Y:S01]  /*4bc0*/  LDC.64 R2, c[0x0][0x3b0] ;  /* 0x0000ec00ff027b82 */ /* 0x001e220000000a00 */
[----:B-1----:R1:W2:Y:S01]  /*4bd0*/  F2F.F64.F32 R24, R0 ;  /* 0x0000000000187310 */ /* 0x0022a20000201800 */
[C---:B------:R-:W-:Y:S01]  /*4be0*/  IADD3 R21, PT, PT, R31.reuse, -0x1, RZ ;  /* 0xffffffff1f157810 */ /* 0x040fe20007ffe0ff */
[----:B------:R-:W-:Y:S01]  /*4bf0*/  UMOV UR4, 0x9999999a ;  /* 0x9999999a00047882 */ /* 0x000fe20000000000 */
[C---:B------:R-:W-:Y:S01]  /*4c00*/  LOP3.LUT R20, R31.reuse, 0x7, RZ, 0xc0, !PT ;  /* 0x000000071f147812 */ /* 0x040fe200078ec0ff */
[----:B------:R-:W-:Y:S01]  /*4c10*/  UMOV UR5, 0x3fb99999 ;  /* 0x3fb9999900057882 */ /* 0x000fe20000000000 */
[C---:B------:R-:W-:Y:S02]  /*4c20*/  LOP3.LUT R11, R31.reuse, 0x3, RZ, 0xc0, !PT ;  /* 0x000000031f0b7812 */ /* 0x040fe400078ec0ff */
[----:B------:R-:W3:Y:S01]  /*4c30*/  LDC.64 R26, c[0x0][0x3a8] ;  /* 0x0000ea00ff1a7b82 */ /* 0x000ee20000000a00 */
[C---:B------:R-:W-:Y:S01]  /*4c40*/  LOP3.LUT R8, R31.reuse, 0x1, RZ, 0xc0, !PT ;  /* 0x000000011f087812 */ /* 0x040fe200078ec0ff */
[----:B------:R-:W-:Y:S01]  /*4c50*/  VIADD R5, R20, 0xffffffff ;  /* 0xffffffff14057836 */ /* 0x000fe20000000000 */
[----:B------:R-:W-:-:S02]  /*4c60*/  LOP3.LUT R7, R31, 0x7ffffffe, RZ, 0xc0, !PT ;  /* 0x7ffffffe1f077812 */ /* 0x000fc400078ec0ff */
[----:B------:R-:W-:-:S03]  /*4c70*/  LOP3.LUT R6, R31, 0x7ffffff8, RZ, 0xc0, !PT ;  /* 0x7ffffff81f067812 */ /* 0x000fc600078ec0ff */
[----:B------:R-:W4:Y:S01]  /*4c80*/  LDC.64 R34, c[0x0][0x3f0] ;  /* 0x0000fc00ff227b82 */ /* 0x000f220000000a00 */
[----:B0-----:R-:W-:Y:S02]  /*4c90*/  DMUL R28, R2, R2 ;  /* 0x00000002021c7228 */ /* 0x001fe40000000000 */
[----:B---3--:R-:W-:-:S06]  /*4ca0*/  DMUL R26, R26, R26 ;  /* 0x0000001a1a1a7228 */ /* 0x008fcc0000000000 */
[----:B------:R-:W-:Y:S01]  /*4cb0*/  DMUL R28, R28, UR4 ;  /* 0x000000041c1c7c28 */ /* 0x000fe20008000000 */
[----:B------:R-:W-:Y:S01]  /*4cc0*/  UMOV UR4, URZ ;  /* 0x000000ff00047c82 */ /* 0x000fe20008000000 */
[----:B----4-:R-:W-:-:S04]  /*4cd0*/  IMAD.WIDE.U32 R30, R31, 0x8, R34 ;  /* 0x000000081f1e7825 */ /* 0x010fc800078e0022 */
[----:B-12---:R-:W-:-:S07]  /*4ce0*/  IMAD.WIDE.U32 R34, R21, 0x8, R34 ;  /* 0x0000000815227825 */ /* 0x006fce00078e0022 */
.L_x_83:
[----:B0-----:R-:W0:Y:S01]  /*4cf0*/  LDCU UR5, c[0x0][0x3a0] ;  /* 0x00007400ff0577ac */ /* 0x001e220008000800 */
[----:B------:R-:W-:Y:S01]  /*4d00*/  ISETP.NE.AND P0, PT, R21, UR4, PT ;  /* 0x0000000415007c0c */ /* 0x000fe2000bf05270 */
[----:B-1234-:R-:W-:Y:S01]  /*4d10*/  IMAD.U32 R3, RZ, RZ, UR4 ;  /* 0x00000004ff037e24 */ /* 0x01efe2000f8e00ff */
[----:B0-----:R-:W-:Y:S02]  /*4d20*/  UIMAD UR5, UR4, UR5, URZ ;  /* 0x00000005040572a4 */ /* 0x001fe4000f8e02ff */
[----:B------:R-:W-:-:S09]  /*4d30*/  UIADD3 UR4, UPT, UPT, UR4, 0x1, URZ ;  /* 0x0000000104047890 */ /* 0x000fd2000fffe0ff */
[----:B------:R-:W-:Y:S05]  /*4d40*/  @P0 BRA `(.L_x_63) ;  /* 0x0000000000e80947 */ /* 0x000fea0003800000 */
[----:B------:R-:W-:Y:S01]  /*4d50*/  ISETP.GE.U32.AND P0, PT, R21, 0x7, PT ;  /* 0x000000071500780c */ /* 0x000fe20003f06070 */
[----:B------:R-:W-:-:S12]  /*4d60*/  IMAD.MOV.U32 R0, RZ, RZ, RZ ;  /* 0x000000ffff007224 */ /* 0x000fd800078e00ff */
[----:B------:R-:W-:Y:S05]  /*4d70*/  @!P0 BRA `(.L_x_64) ;  /* 0x0000000000408947 */ /* 0x000fea0003800000 */
[----:B------:R-:W0:Y:S01]  /*4d80*/  LDC.64 R12, c[0x0][0x380] ;  /* 0x0000e000ff0c7b82 */ /* 0x000e220000000a00 */
[----:B------:R-:W-:-:S07]  /*4d90*/  IMAD.MOV.U32 R9, RZ, RZ, RZ ;  /* 0x000000ffff097224 */ /* 0x000fce00078e00ff */
.L_x_65:
        /* <DEDUP_REMOVED lines=14> */
.L_x_64:
        /* <DEDUP_REMOVED lines=8> */
[----:B------:R-:W-:Y:S01]  /*4f00*/  VIADD R0, R0, 0x4 ;  /* 0x0000000400007836 */ /* 0x000fe20000000000 */
[----:B------:R-:W-:-:S03]  /*4f10*/  IADD3.X R10, PT, PT, RZ, RZ, RZ, P0, !PT ;  /* 0x000000ffff0a7210 */ /* 0x000fc600007fe4ff */
        /* <DEDUP_REMOVED lines=8> */
.L_x_67:
[----:B------:R-:W-:Y:S05]  /*4fa0*/  @!P1 BRA `(.L_x_66) ;  /* 0x0000001400389947 */ /* 0x000fea0003800000 */
[----:B------:R-:W-:Y:S02]  /*4fb0*/  ISETP.NE.AND P0, PT, R11, 0x1, PT ;  /* 0x000000010b00780c */ /* 0x000fe40003f05270 */
[----:B------:R-:W-:-:S11]  /*4fc0*/  ISETP.NE.AND P1, PT, R8, RZ, PT ;  /* 0x000000ff0800720c */ /* 0x000fd60003f25270 */
[----:B------:R-:W-:Y:S05]  /*4fd0*/  @!P0 BRA `(.L_x_68) ;  /* 0x00000000002c8947 */ /* 0x000fea0003800000 */
[----:B0-----:R-:W0:Y:S01]  /*4fe0*/  LDC.64 R12, c[0x0][0x380] ;  /* 0x0000e000ff0c7b82 */ /* 0x001e220000000a00 */
        /* <DEDUP_REMOVED lines=9> */
[----:B------:R2:W-:Y:S02]  /*5080*/  STG.E.64 desc[UR6][R12.64+0x8], RZ ;  /* 0x000008ff0c007986 */ /* 0x0005e4000c101b06 */
.L_x_68:
[----:B------:R-:W-:Y:S05]  /*5090*/  @!P1 BRA `(.L_x_66) ;  /* 0x0000001000fc9947 */ /* 0x000fea0003800000 */
[----:B012---:R-:W0:Y:S01]  /*50a0*/  LDC.64 R2, c[0x0][0x380] ;  /* 0x0000e000ff027b82 */ /* 0x007e220000000a00 */
[----:B------:R-:W-:-:S04]  /*50b0*/  VIADD R9, R0, UR5 ;  /* 0x0000000500097c36 */ /* 0x000fc80008000000 */
[----:B0-----:R-:W-:-:S05]  /*50c0*/  IMAD.WIDE.U32 R2, R9, 0x8, R2 ;  /* 0x0000000809027825 */ /* 0x001fca00078e0002 */
[----:B------:R3:W-:Y:S01]  /*50d0*/  STG.E.64 desc[UR6][R2.64], RZ ;  /* 0x000000ff02007986 */ /* 0x0007e2000c101b06 */
[----:B------:R-:W-:Y:S05]  /*50e0*/  BRA `(.L_x_66) ;  /* 0x0000001000e87947 */ /* 0x000fea0003800000 */
.L_x_63:
[----:B------:R-:W-:-:S13]  /*50f0*/  ISETP.NE.AND P0, PT, R3, RZ, PT ;  /* 0x000000ff0300720c */ /* 0x000fda0003f05270 */
[----:B------:R-:W-:Y:S05]  /*5100*/  @!P0 BRA `(.L_x_69) ;  /* 0x0000000400308947 */ /* 0x000fea0003800000 */
[----:B------:R-:W0:Y:S01]  /*5110*/  LDC.64 R36, c[0x0][0x3e0] ;  /* 0x0000f800ff247b82 */ /* 0x000e220000000a00 */
[----:B------:R-:W-:Y:S01]  /*5120*/  IMAD.MOV.U32 R4, RZ, RZ, RZ ;  /* 0x000000ffff047224 */ /* 0x000fe200078e00ff */
[----:B------:R-:W1:Y:S02]  /*5130*/  LDCU UR8, c[0x0][0x3a0] ;  /* 0x00007400ff0877ac */ /* 0x000e640008000800 */
[----:B01----:R-:W-:-:S07]  /*5140*/  IMAD.WIDE.U32 R36, R3, 0x8, R36 ;  /* 0x0000000803247825 */ /* 0x003fce00078e0024 */
.L_x_72:
[C---:B------:R-:W-:Y:S01]  /*5150*/  ISETP.NE.AND P0, PT, R4.reuse, RZ, PT ;  /* 0x000000ff0400720c */ /* 0x040fe20003f05270 */
[----:B------:R-:W-:-:S12]  /*5160*/  VIADD R3, R4, UR5 ;  /* 0x0000000504037c36 */ /* 0x000fd80008000000 */
[----:B01----:R-:W0:Y:S02]  /*5170*/  @!P0 LDC.64 R12, c[0x0][0x380] ;  /* 0x0000e000ff0c8b82 */ /* 0x003e240000000a00 */
[----:B0-----:R-:W-:-:S05]  /*5180*/  @!P0 IMAD.WIDE.U32 R12, R3, 0x8, R12 ;  /* 0x00000008030c8825 */ /* 0x001fca00078e000c */
[----:B------:R0:W-:Y:S01]  /*5190*/  @!P0 STG.E.64 desc[UR6][R12.64], RZ ;  /* 0x000000ff0c008986 */ /* 0x0001e2000c101b06 */
[----:B------:R-:W-:Y:S05]  /*51a0*/  @!P0 BRA `(.L_x_70) ;  /* 0x0000000000f88947 */ /* 0x000fea0003800000 */
[----:B------:R-:W-:Y:S01]  /*51b0*/  ISETP.NE.AND P0, PT, R4, R21, PT ;  /* 0x000000150400720c */ /* 0x000fe20003f05270 */
[----:B------:R-:W1:Y:S08]  /*51c0*/  LDC R9, c[0x0][0x3a0] ;  /* 0x0000e800ff097b82 */ /* 0x000e700000000800 */
[----:B------:R-:W2:Y:S04]  /*51d0*/  LDC.64 R48, c[0x0][0x388] ;  /* 0x0000e200ff307b82 */ /* 0x000ea80000000a00 */
[----:B------:R-:W3:Y:S04]  /*51e0*/  @!P0 LDG.E.64 R14, desc[UR6][R36.64+-0x8] ;  /* 0xfffff806240e8981 */ /* 0x000ee8000c1e1b00 */
[----:B------:R-:W4:Y:S04]  /*51f0*/  @!P0 LDG.E.64 R18, desc[UR6][R36.64] ;  /* 0x0000000624128981 */ /* 0x000f28000c1e1b00 */
[----:B0-----:R-:W5:Y:S01]  /*5200*/  @!P0 LDG.E.64 R12, desc[UR6][R36.64+0x8] ;  /* 0x00000806240c8981 */ /* 0x001f62000c1e1b00 */
[----:B-1----:R-:W-:-:S04]  /*5210*/  IMAD.IADD R39, R3, 0x1, -R9 ;  /* 0x0000000103277824 */ /* 0x002fc800078e0a09 */
[----:B--2---:R-:W-:-:S04]  /*5220*/  IMAD.WIDE R38, R39, 0x8, R48 ;  /* 0x0000000827267825 */ /* 0x004fc800078e0230 */
[----:B------:R-:W-:Y:S01]  /*5230*/  IMAD.WIDE.U32 R46, R3, 0x8, R48 ;  /* 0x00000008032e7825 */ /* 0x000fe200078e0030 */
[----:B------:R-:W3:Y:S02]  /*5240*/  LDG.E.64 R32, desc[UR6][R38.64+-0x8] ;  /* 0xfffff80626207981 */ /* 0x000ee4000c1e1b00 */
[C---:B------:R-:W-:Y:S02]  /*5250*/  LEA R16, P1, R9.reuse, R46, 0x3 ;  /* 0x0000002e09107211 */ /* 0x040fe400078218ff */
[----:B------:R-:W4:Y:S02]  /*5260*/  LDG.E.64 R44, desc[UR6][R46.64+-0x8] ;  /* 0xfffff8062e2c7981 */ /* 0x000f24000c1e1b00 */
[----:B------:R-:W-:Y:S02]  /*5270*/  LEA.HI.X R17, R9, R47, RZ, 0x3, P1 ;  /* 0x0000002f09117211 */ /* 0x000fe400008f1cff */
[----:B------:R-:W2:Y:S04]  /*5280*/  LDG.E.64 R42, desc[UR6][R38.64] ;  /* 0x00000006262a7981 */ /* 0x000ea8000c1e1b00 */
[----:B------:R-:W5:Y:S04]  /*5290*/  LDG.E.64 R22, desc[UR6][R46.64] ;  /* 0x000000062e167981 */ /* 0x000f68000c1e1b00 */
[----:B------:R-:W2:Y:S01]  /*52a0*/  LDG.E.64 R16, desc[UR6][R16.64+-0x8] ;  /* 0xfffff80610107981 */ /* 0x000ea2000c1e1b00 */
[----:B------:R-:W-:-:S05]  /*52b0*/  IADD3 R9, PT, PT, R3, R9, RZ ;  /* 0x0000000903097210 */ /* 0x000fca0007ffe0ff */
[----:B------:R-:W-:-:S05]  /*52c0*/  IMAD.WIDE.U32 R48, R9, 0x8, R48 ;  /* 0x0000000809307825 */ /* 0x000fca00078e0030 */
[----:B------:R-:W5:Y:S04]  /*52d0*/  LDG.E.64 R40, desc[UR6][R48.64] ;  /* 0x0000000630287981 */ /* 0x000f68000c1e1b00 */
[----:B------:R0:W3:Y:S04]  /*52e0*/  @P0 LDG.E.64 R14, desc[UR6][R38.64+0x8] ;  /* 0x00000806260e0981 */ /* 0x0000e8000c1e1b00 */
[----:B------:R-:W4:Y:S04]  /*52f0*/  @P0 LDG.E.64 R18, desc[UR6][R46.64+0x8] ;  /* 0x000008062e120981 */ /* 0x000f28000c1e1b00 */
[----:B------:R-:W5:Y:S01]  /*5300*/  @P0 LDG.E.64 R12, desc[UR6][R48.64+0x8] ;  /* 0x00000806300c0981 */ /* 0x000f62000c1e1b00 */
[----:B0-----:R-:W0:Y:S02]  /*5310*/  LDC.64 R38, c[0x0][0x390] ;  /* 0x0000e400ff267b82 */ /* 0x001e240000000a00 */
[----:B0-----:R-:W-:-:S06]  /*5320*/  IMAD.WIDE.U32 R38, R3, 0x8, R38 ;  /* 0x0000000803267825 */ /* 0x001fcc00078e0026 */
[----:B------:R-:W5:Y:S01]  /*5330*/  LDG.E.64 R38, desc[UR6][R38.64] ;  /* 0x0000000626267981 */ /* 0x000f62000c1e1b00 */
[----:B---3--:R-:W-:Y:S01]  /*5340*/  DADD R14, R14, R32 ;  /* 0x000000000e0e7229 */ /* 0x008fe20000000020 */
[----:B------:R-:W0:Y:S01]  /*5350*/  MUFU.RCP64H R33, R27 ;  /* 0x0000001b00217308 */ /* 0x000e220000001800 */
[----:B------:R-:W-:Y:S01]  /*5360*/  IMAD.MOV.U32 R32, RZ, RZ, 0x1 ;  /* 0x00000001ff207424 */ /* 0x000fe200078e00ff */
[----:B----4-:R-:W-:Y:S01]  /*5370*/  DADD R18, R18, R44 ;  /* 0x0000000012127229 */ /* 0x010fe2000000002c */
[--C-:B--2---:R-:W-:Y:S02]  /*5380*/  @!P0 IMAD.MOV.U32 R44, RZ, RZ, R16.reuse ;  /* 0x000000ffff2c8224 */ /* 0x104fe400078e0010 */
[--C-:B------:R-:W-:Y:S02]  /*5390*/  @!P0 IMAD.MOV.U32 R45, RZ, RZ, R17.reuse ;  /* 0x000000ffff2d8224 */ /* 0x100fe400078e0011 */
[----:B------:R-:W-:Y:S02]  /*53a0*/  @P0 IMAD.MOV.U32 R44, RZ, RZ, R16 ;  /* 0x000000ffff2c0224 */ /* 0x000fe400078e0010 */
[----:B------:R-:W-:Y:S01]  /*53b0*/  @P0 IMAD.MOV.U32 R45, RZ, RZ, R17 ;  /* 0x000000ffff2d0224 */ /* 0x000fe200078e0011 */
[----:B0-----:R-:W-:-:S02]  /*53c0*/  DFMA R16, -R26, R32, 1 ;  /* 0x3ff000001a10742b */ /* 0x001fc40000000120 */
[----:B------:R-:W-:-:S03]  /*53d0*/  DADD R18, R18, R42 ;  /* 0x0000000012127229 */ /* 0x000fc6000000002a */
[----:B------:R-:W-:-:S03]  /*53e0*/  DADD R14, R14, R44 ;  /* 0x000000000e0e7229 */ /* 0x000fc6000000002c */
[----:B------:R-:W-:Y:S02]  /*53f0*/  DFMA R16, R16, R16, R16 ;  /* 0x000000101010722b */ /* 0x000fe40000000010 */
[----:B-----5:R-:W-:-:S03]  /*5400*/  DADD R18, R18, R40 ;  /* 0x0000000012127229 */ /* 0x020fc60000000028 */
[----:B------:R-:W-:-:S03]  /*5410*/  DADD R12, R14, R12 ;  /* 0x000000000e0c7229 */ /* 0x000fc6000000000c */
[----:B------:R-:W-:-:S05]  /*5420*/  DFMA R16, R32, R16, R32 ;  /* 0x000000102010722b */ /* 0x000fca0000000020 */
[----:B------:R-:W-:-:S03]  /*5430*/  DFMA R12, R12, 0.25, R18 ;  /* 0x3fd000000c0c782b */ /* 0x000fc60000000012 */
        /* <DEDUP_REMOVED lines=16> */
.L_x_71:
[----:B------:R-:W0:Y:S01]  /*5540*/  LDC.64 R12, c[0x0][0x380] ;  /* 0x0000e000ff0c7b82 */ /* 0x000e220000000a00 */
[----:B------:R-:W-:-:S08]  /*5550*/  DADD R40, R24, R40 ;  /* 0x0000000018287229 */ /* 0x000fd00000000028 */
[----:B------:R-:W-:Y:S01]  /*5560*/  DFMA R22, R28, R40, R22 ;  /* 0x000000281c16722b */ /* 0x000fe20000000016 */
[----:B0-----:R-:W-:-:S06]  /*5570*/  IMAD.WIDE.U32 R12, R3, 0x8, R12 ;  /* 0x00000008030c7825 */ /* 0x001fcc00078e000c */
[----:B------:R1:W-:Y:S04]  /*5580*/  STG.E.64 desc[UR6][R12.64], R22 ;  /* 0x000000160c007986 */ /* 0x0003e8000c101b06 */
.L_x_70:
[----:B------:R-:W-:-:S05]  /*5590*/  VIADD R4, R4, 0x1 ;  /* 0x0000000104047836 */ /* 0x000fca0000000000 */
[----:B------:R-:W-:-:S13]  /*55a0*/  ISETP.NE.AND P0, PT, R4, UR8, PT ;  /* 0x0000000804007c0c */ /* 0x000fda000bf05270 */
[----:B------:R-:W-:Y:S05]  /*55b0*/  @P0 BRA `(.L_x_72) ;  /* 0xfffffff800e40947 */ /* 0x000fea000383ffff */
[----:B------:R-:W-:Y:S05]  /*55c0*/  BRA `(.L_x_66) ;  /* 0x0000000c00b07947 */ /* 0x000fea0003800000 */
.L_x_69:
[----:B------:R-:W-:Y:S02]  /*55d0*/  ISETP.NE.AND P0, PT, R21, RZ, PT ;  /* 0x000000ff1500720c */ /* 0x000fe40003f05270 */
[----:B------:R-:W-:-:S11]  /*55e0*/  MOV R0, RZ ;  /* 0x000000ff00007202 */ /* 0x000fd60000000f00 */
[----:B------:R-:W-:Y:S05]  /*55f0*/  @!P0 BRA `(.L_x_73) ;  /* 0x0000000800888947 */ /* 0x000fea0003800000 */
[----:B------:R-:W-:Y:S01]  /*5600*/  IMAD.MOV.U32 R4, RZ, RZ, RZ ;  /* 0x000000ffff047224 */ /* 0x000fe200078e00ff */
[----:B------:R-:W0:Y:S01]  /*5610*/  LDCU.64 UR10, c[0x0][0x380] ;  /* 0x00007000ff0a77ac */ /* 0x000e220008000a00 */
[----:B------:R-:W1:Y:S05]  /*5620*/  LDCU.64 UR8, c[0x0][0x390] ;  /* 0x00007200ff0877ac */ /* 0x000e6a0008000a00 */
.L_x_80:
[----:B--2---:R-:W2:Y:S01]  /*5630*/  LDC.64 R44, c[0x0][0x3f0] ;  /* 0x0000fc00ff2c7b82 */ /* 0x004ea20000000a00 */
[C---:B------:R-:W-:Y:S01]  /*5640*/  ISETP.NE.AND P0, PT, R4.reuse, RZ, PT ;  /* 0x000000ff0400720c */ /* 0x040fe20003f05270 */
[C---:B------:R-:W-:Y:S02]  /*5650*/  VIADD R22, R4.reuse, UR5 ;  /* 0x0000000504167c36 */ /* 0x040fe40008000000 */
[----:B--2---:R-:W-:-:S10]  /*5660*/  IMAD.WIDE.U32 R44, R4, 0x8, R44 ;  /* 0x00000008042c7825 */ /* 0x004fd400078e002c */
[----:B------:R-:W-:Y:S05]  /*5670*/  @!P0 BRA `(.L_x_74) ;  /* 0x0000000000f48947 */ /* 0x000fea0003800000 */
[----:B------:R-:W2:Y:S01]  /*5680*/  LDC.64 R32, c[0x0][0x388] ;  /* 0x0000e200ff207b82 */ /* 0x000ea20000000a00 */
[----:B------:R-:W-:-:S07]  /*5690*/  ISETP.NE.AND P0, PT, R4, R21, PT ;  /* 0x000000150400720c */ /* 0x000fce0003f05270 */
[----:B------:R-:W3:Y:S06]  /*56a0*/  LDC R9, c[0x0][0x3a0] ;  /* 0x0000e800ff097b82 */ /* 0x000eec0000000800 */
[----:B------:R-:W4:Y:S04]  /*56b0*/  @P0 LDG.E.64 R2, desc[UR6][R44.64+-0x8] ;  /* 0xfffff8062c020981 */ /* 0x000f28000c1e1b00 */
[----:B------:R-:W5:Y:S04]  /*56c0*/  @P0 LDG.E.64 R12, desc[UR6][R44.64] ;  /* 0x000000062c0c0981 */ /* 0x000f68000c1e1b00 */
[----:B------:R-:W4:Y:S01]  /*56d0*/  @P0 LDG.E.64 R16, desc[UR6][R44.64+0x8] ;  /* 0x000008062c100981 */ /* 0x000f22000c1e1b00 */
[----:B--2---:R-:W-:-:S05]  /*56e0*/  IMAD.WIDE.U32 R18, R22, 0x8, R32 ;  /* 0x0000000816127825 */ /* 0x004fca00078e0020 */
[----:B------:R-:W2:Y:S01]  /*56f0*/  @P0 LDG.E.64 R38, desc[UR6][R18.64+0x8] ;  /* 0x0000080612260981 */ /* 0x000ea2000c1e1b00 */
[----:B---3--:R-:W-:-:S04]  /*5700*/  IMAD.IADD R47, R22, 0x1, R9 ;  /* 0x00000001162f7824 */ /* 0x008fc800078e0209 */
[--C-:B------:R-:W-:Y:S01]  /*5710*/  IMAD.WIDE.U32 R46, R47, 0x8, R32.reuse ;  /* 0x000000082f2e7825 */ /* 0x100fe200078e0020 */
[----:B------:R-:W3:Y:S01]  /*5720*/  @!P0 LDC.64 R48, c[0x0][0x3e0] ;  /* 0x0000f800ff308b82 */ /* 0x000ee20000000a00 */
[----:B------:R-:W5:Y:S04]  /*5730*/  LDG.E.64 R18, desc[UR6][R18.64] ;  /* 0x0000000612127981 */ /* 0x000f68000c1e1b00 */
[----:B------:R-:W5:Y:S01]  /*5740*/  @P0 LDG.E.64 R14, desc[UR6][R46.64+0x8] ;  /* 0x000008062e0e0981 */ /* 0x000f62000c1e1b00 */
[----:B------:R-:W-:-:S03]  /*5750*/  IMAD.WIDE R32, R22, 0x8, R32 ;  /* 0x0000000816207825 */ /* 0x000fc600078e0220 */
[C---:B------:R-:W-:Y:S02]  /*5760*/  LEA R42, P1, R9.reuse, R32, 0x3 ;  /* 0x00000020092a7211 */ /* 0x040fe400078218ff */
[----:B------:R0:W2:Y:S02]  /*5770*/  LDG.E.64 R40, desc[UR6][R32.64+-0x8] ;  /* 0xfffff80620287981 */ /* 0x0000a4000c1e1b00 */
[----:B------:R-:W-:Y:S02]  /*5780*/  LEA.HI.X R43, R9, R33, RZ, 0x3, P1 ;  /* 0x00000021092b7211 */ /* 0x000fe400008f1cff */
[----:B------:R-:W5:Y:S04]  /*5790*/  LDG.E.64 R46, desc[UR6][R46.64] ;  /* 0x000000062e2e7981 */ /* 0x000f68000c1e1b00 */
[----:B------:R-:W5:Y:S01]  /*57a0*/  LDG.E.64 R42, desc[UR6][R42.64+-0x8] ;  /* 0xfffff8062a2a7981 */ /* 0x000f62000c1e1b00 */
[----:B0-----:R-:W0:Y:S02]  /*57b0*/  LDC.64 R32, c[0x0][0x390] ;  /* 0x0000e400ff207b82 */ /* 0x001e240000000a00 */
[----:B0-----:R-:W-:-:S06]  /*57c0*/  IMAD.WIDE.U32 R36, R22, 0x8, R32 ;  /* 0x0000000816247825 */ /* 0x001fcc00078e0020 */
[----:B------:R-:W5:Y:S04]  /*57d0*/  LDG.E.64 R36, desc[UR6][R36.64] ;  /* 0x0000000624247981 */ /* 0x000f68000c1e1b00 */
[----:B------:R-:W4:Y:S04]  /*57e0*/  @!P0 LDG.E.64 R2, desc[UR6][R30.64+-0x10] ;  /* 0xfffff0061e028981 */ /* 0x000f28000c1e1b00 */
[----:B------:R-:W5:Y:S04]  /*57f0*/  @!P0 LDG.E.64 R12, desc[UR6][R34.64] ;  /* 0x00000006220c8981 */ /* 0x000f68000c1e1b00 */
[----:B---3--:R-:W2:Y:S04]  /*5800*/  @!P0 LDG.E.64 R38, desc[UR6][R48.64] ;  /* 0x0000000630268981 */ /* 0x008ea8000c1e1b00 */
[----:B------:R-:W3:Y:S01]  /*5810*/  @!P0 LDG.E.64 R14, desc[UR6][R48.64+0x8] ;  /* 0x00000806300e8981 */ /* 0x000ee2000c1e1b00 */
[----:B------:R-:W4:Y:S01]  /*5820*/  @!P0 LDC.64 R16, c[0x0][0x3d0] ;  /* 0x0000f400ff108b82 */ /* 0x000f220000000a00 */
[----:B------:R-:W0:Y:S01]  /*5830*/  MUFU.RCP64H R33, R27 ;  /* 0x0000001b00217308 */ /* 0x000e220000001800 */
[----:B------:R-:W-:Y:S01]  /*5840*/  IMAD.MOV.U32 R32, RZ, RZ, 0x1 ;  /* 0x00000001ff207424 */ /* 0x000fe200078e00ff */
[----:B----4-:R-:W-:-:S05]  /*5850*/  DADD R16, R16, R2 ;  /* 0x0000000010107229 */ /* 0x010fca0000000002 */
[----:B0-----:R-:W-:Y:S02]  /*5860*/  DFMA R2, -R26, R32, 1 ;  /* 0x3ff000001a02742b */ /* 0x001fe40000000120 */
[----:B--2---:R-:W-:Y:S02]  /*5870*/  DADD R38, R38, R40 ;  /* 0x0000000026267229 */ /* 0x004fe40000000028 */
[----:B-----5:R-:W-:-:S04]  /*5880*/  DADD R16, R16, R42 ;  /* 0x0000000010107229 */ /* 0x020fc8000000002a */
[----:B------:R-:W-:Y:S02]  /*5890*/  DFMA R2, R2, R2, R2 ;  /* 0x000000020202722b */ /* 0x000fe40000000002 */
[----:B------:R-:W-:-:S06]  /*58a0*/  DADD R12, R38, R12 ;  /* 0x00000000260c7229 */ /* 0x000fcc000000000c */
[----:B------:R-:W-:Y:S02]  /*58b0*/  DFMA R2, R32, R2, R32 ;  /* 0x000000022002722b */ /* 0x000fe40000000020 */
[----:B---3--:R-:W-:Y:S02]  /*58c0*/  DADD R14, R16, R14 ;  /* 0x00000000100e7229 */ /* 0x008fe4000000000e */
        /* <DEDUP_REMOVED lines=17> */
[----:B-1----:R-:W-:Y:S05]  /*59e0*/  CALL.REL.NOINC `($__internal_0_$__cuda_sm20_div_rn_f64_full) ;  /* 0x0000000800b87944 */ /* 0x002fea0003c00000 */
.L_x_75:
[----:B------:R-:W0:Y:S01]  /*59f0*/  LDC.64 R2, c[0x0][0x380] ;  /* 0x0000e000ff027b82 */ /* 0x000e220000000a00 */
[----:B------:R-:W-:-:S08]  /*5a00*/  DADD R40, R24, R40 ;  /* 0x0000000018287229 */ /* 0x000fd00000000028 */
[----:B------:R-:W-:Y:S01]  /*5a10*/  DFMA R36, R28, R40, R36 ;  /* 0x000000281c24722b */ /* 0x000fe20000000024 */
[----:B0-----:R-:W-:-:S06]  /*5a20*/  IMAD.WIDE.U32 R2, R22, 0x8, R2 ;  /* 0x0000000816027825 */ /* 0x001fcc00078e0002 */
[----:B------:R0:W-:Y:S01]  /*5a30*/  STG.E.64 desc[UR6][R2.64], R36 ;  /* 0x0000002402007986 */ /* 0x0001e2000c101b06 */
[----:B------:R-:W-:Y:S05]  /*5a40*/  BRA `(.L_x_76) ;  /* 0x00000000000c7947 */ /* 0x000fea0003800000 */
.L_x_74:
[----:B------:R-:W2:Y:S02]  /*5a50*/  LDC.64 R2, c[0x0][0x380] ;  /* 0x0000e000ff027b82 */ /* 0x000ea40000000a00 */
[----:B--2---:R-:W-:-:S05]  /*5a60*/  IMAD.WIDE.U32 R2, R22, 0x8, R2 ;  /* 0x0000000816027825 */ /* 0x004fca00078e0002 */
[----:B------:R2:W-:Y:S02]  /*5a70*/  STG.E.64 desc[UR6][R2.64], RZ ;  /* 0x000000ff02007986 */ /* 0x0005e4000c101b06 */
.L_x_76:
[----:B------:R-:W3:Y:S08]  /*5a80*/  LDC R9, c[0x0][0x3a0] ;  /* 0x0000e800ff097b82 */ /* 0x000ef00000000800 */
[----:B0-----:R-:W0:Y:S01]  /*5a90*/  LDC.64 R36, c[0x0][0x388] ;  /* 0x0000e200ff247b82 */ /* 0x001e220000000a00 */
[----:B---3--:R-:W-:-:S05]  /*5aa0*/  VIADD R10, R9, 0xfffffffe ;  /* 0xfffffffe090a7836 */ /* 0x008fca0000000000 */
[----:B------:R-:W-:Y:S01]  /*5ab0*/  ISETP.NE.AND P0, PT, R4, R10, PT ;  /* 0x0000000a0400720c */ /* 0x000fe20003f05270 */
[----:B0-----:R-:W-:-:S12]  /*5ac0*/  IMAD.WIDE.U32 R36, R22, 0x8, R36 ;  /* 0x0000000816247825 */ /* 0x001fd800078e0024 */
[----:B------:R-:W-:Y:S05]  /*5ad0*/  @!P0 BRA `(.L_x_77) ;  /* 0x00000000004c8947 */ /* 0x000fea0003800000 */
[----:B------:R-:W0:Y:S01]  /*5ae0*/  LDC.64 R42, c[0x0][0x388] ;  /* 0x0000e200ff2a7b82 */ /* 0x000e220000000a00 */
[--C-:B--2---:R-:W-:Y:S01]  /*5af0*/  IADD3 R2, P0, P1, R9, UR5, R4.reuse ;  /* 0x0000000509027c10 */ /* 0x104fe2000f91e004 */
[----:B------:R2:W5:Y:S01]  /*5b00*/  LDG.E.64 R14, desc[UR6][R44.64+0x8] ;  /* 0x000008062c0e7981 */ /* 0x000562000c1e1b00 */
[----:B------:R-:W-:-:S03]  /*5b10*/  SHF.R.S32.HI R0, RZ, 0x1f, R4 ;  /* 0x0000001fff007819 */ /* 0x000fc60000011404 */
[----:B------:R2:W5:Y:S01]  /*5b20*/  LDG.E.64 R12, desc[UR6][R44.64] ;  /* 0x000000062c0c7981 */ /* 0x000562000c1e1b00 */
[----:B------:R-:W-:-:S03]  /*5b30*/  IADD3.X R0, PT, PT, RZ, R0, RZ, P0, P1 ;  /* 0x00000000ff007210 */ /* 0x000fc600007e24ff */
[----:B------:R2:W5:Y:S04]  /*5b40*/  LDG.E.64 R18, desc[UR6][R44.64+0x10] ;  /* 0x000010062c127981 */ /* 0x000568000c1e1b00 */
[----:B------:R2:W5:Y:S01]  /*5b50*/  LDG.E.64 R40, desc[UR6][R36.64+0x10] ;  /* 0x0000100624287981 */ /* 0x000562000c1e1b00 */
[-C--:B0-----:R-:W-:Y:S02]  /*5b60*/  LEA R16, P1, R2, R42.reuse, 0x3 ;  /* 0x0000002a02107211 */ /* 0x081fe400078218ff */
[----:B------:R-:W-:Y:S02]  /*5b70*/  LEA R42, P0, R22, R42, 0x3 ;  /* 0x0000002a162a7211 */ /* 0x000fe400078018ff */
[-C--:B------:R-:W-:Y:S02]  /*5b80*/  LEA.HI.X R17, R2, R43.reuse, R0, 0x3, P1 ;  /* 0x0000002b02117211 */ /* 0x080fe400008f1c00 */
[----:B------:R-:W-:-:S02]  /*5b90*/  LEA.HI.X R43, R22, R43, RZ, 0x3, P0 ;  /* 0x0000002b162b7211 */ /* 0x000fc400000f1cff */
[C---:B------:R-:W-:Y:S02]  /*5ba0*/  LEA R2, P0, R9.reuse, R42, 0x3 ;  /* 0x0000002a09027211 */ /* 0x040fe400078018ff */
[----:B------:R-:W5:Y:S02]  /*5bb0*/  LDG.E.64 R16, desc[UR6][R16.64] ;  /* 0x0000000610107981 */ /* 0x000f64000c1e1b00 */
[----:B------:R-:W-:Y:S02]  /*5bc0*/  LEA.HI.X R3, R9, R43, RZ, 0x3, P0 ;  /* 0x0000002b09037211 */ /* 0x000fe400000f1cff */
[----:B------:R-:W5:Y:S04]  /*5bd0*/  LDG.E.64 R42, desc[UR6][R42.64] ;  /* 0x000000062a2a7981 */ /* 0x000f68000c1e1b00 */
[----:B------:R2:W5:Y:S04]  /*5be0*/  LDG.E.64 R38, desc[UR6][R2.64+0x8] ;  /* 0x0000080602267981 */ /* 0x000568000c1e1b00 */
[----:B------:R2:W5:Y:S01]  /*5bf0*/  LDG.E.64 R32, desc[UR6][R2.64+0x10] ;  /* 0x0000100602207981 */ /* 0x000562000c1e1b00 */
[----:B------:R-:W-:Y:S05]  /*5c00*/  BRA `(.L_x_78) ;  /* 0x0000000000587947 */ /* 0x000fea0003800000 */
.L_x_77:
[----:B------:R-:W0:Y:S01]  /*5c10*/  LDC.64 R42, c[0x0][0x388] ;  /* 0x0000e200ff2a7b82 */ /* 0x000e220000000a00 */
[----:B------:R-:W-:Y:S01]  /*5c20*/  VIADD R0, R10, UR5 ;  /* 0x000000050a007c36 */ /* 0x000fe20008000000 */
[--C-:B------:R-:W-:Y:S01]  /*5c30*/  SHF.R.S32.HI R12, RZ, 0x1f, R10.reuse ;  /* 0x0000001fff0c7819 */ /* 0x100fe2000001140a */
[----:B------:R3:W5:Y:S01]  /*5c40*/  LDG.E.64 R14, desc[UR6][R34.64] ;  /* 0x00000006220e7981 */ /* 0x000762000c1e1b00 */
[----:B------:R-:W-:Y:S02]  /*5c50*/  IADD3 R10, P1, P2, R9, UR5, R10 ;  /* 0x00000005090a7c10 */ /* 0x000fe4000fa3e00a */
[----:B------:R-:W-:Y:S02]  /*5c60*/  IADD3 R9, P0, PT, R0, R9, RZ ;  /* 0x0000000900097210 */ /* 0x000fe40007f1e0ff */
[----:B--2---:R-:W2:Y:S01]  /*5c70*/  LDC.64 R2, c[0x0][0x3e0] ;  /* 0x0000f800ff027b82 */ /* 0x004ea20000000a00 */
[----:B------:R-:W-:Y:S02]  /*5c80*/  IADD3.X R0, PT, PT, RZ, R12, RZ, P1, P2 ;  /* 0x0000000cff007210 */ /* 0x000fe40000fe44ff */
[----:B------:R-:W-:-:S02]  /*5c90*/  IADD3.X R12, PT, PT, RZ, RZ, RZ, P0, !PT ;  /* 0x000000ffff0c7210 */ /* 0x000fc400007fe4ff */
[-C--:B0-----:R-:W-:Y:S02]  /*5ca0*/  LEA R16, P1, R10, R42.reuse, 0x3 ;  /* 0x0000002a0a107211 */ /* 0x081fe400078218ff */
[CC--:B------:R-:W-:Y:S02]  /*5cb0*/  LEA R38, P0, R9.reuse, R42.reuse, 0x3 ;  /* 0x0000002a09267211 */ /* 0x0c0fe400078018ff */
[----:B------:R-:W-:Y:S02]  /*5cc0*/  LEA R42, P2, R22, R42, 0x3 ;  /* 0x0000002a162a7211 */ /* 0x000fe400078418ff */
[-C--:B------:R-:W-:Y:S02]  /*5cd0*/  LEA.HI.X R17, R10, R43.reuse, R0, 0x3, P1 ;  /* 0x0000002b0a117211 */ /* 0x080fe400008f1c00 */
[-C--:B------:R-:W-:Y:S01]  /*5ce0*/  LEA.HI.X R39, R9, R43.reuse, R12, 0x3, P0 ;  /* 0x0000002b09277211 */ /* 0x080fe200000f1c0c */
[----:B--2---:R3:W5:Y:S01]  /*5cf0*/  LDG.E.64 R40, desc[UR6][R2.64] ;  /* 0x0000000602287981 */ /* 0x004762000c1e1b00 */
[----:B------:R-:W-:-:S03]  /*5d00*/  LEA.HI.X R43, R22, R43, RZ, 0x3, P2 ;  /* 0x0000002b162b7211 */ /* 0x000fc600010f1cff */
[----:B------:R3:W5:Y:S04]  /*5d10*/  LDG.E.64 R12, desc[UR6][R30.64+-0x10] ;  /* 0xfffff0061e0c7981 */ /* 0x000768000c1e1b00 */
[----:B------:R3:W5:Y:S04]  /*5d20*/  LDG.E.64 R32, desc[UR6][R2.64+0x8] ;  /* 0x0000080602207981 */ /* 0x000768000c1e1b00 */
[----:B------:R-:W5:Y:S04]  /*5d30*/  LDG.E.64 R42, desc[UR6][R42.64] ;  /* 0x000000062a2a7981 */ /* 0x000f68000c1e1b00 */
[----:B------:R-:W5:Y:S04]  /*5d40*/  LDG.E.64 R16, desc[UR6][R16.64] ;  /* 0x0000000610107981 */ /* 0x000f68000c1e1b00 */
[----:B------:R-:W5:Y:S01]  /*5d50*/  LDG.E.64 R38, desc[UR6][R38.64+0x8] ;  /* 0x0000080626267981 */ /* 0x000f62000c1e1b00 */
[----:B---3--:R-:W0:Y:S02]  /*5d60*/  LDC.64 R18, c[0x0][0x3d0] ;  /* 0x0000f400ff127b82 */ /* 0x008e240000000a00 */
.L_x_78:
[----:B--2---:R-:W2:Y:S01]  /*5d70*/  LDG.E.64 R36, desc[UR6][R36.64+0x8] ;  /* 0x0000080624247981 */ /* 0x004ea2000c1e1b00 */
[----:B------:R-:W-:Y:S01]  /*5d80*/  IMAD.SHL.U32 R3, R22, 0x8, RZ ;  /* 0x0000000816037824 */ /* 0x000fe200078e00ff */
[----:B------:R-:W-:-:S04]  /*5d90*/  SHF.R.U32.HI R22, RZ, 0x1d, R22 ;  /* 0x0000001dff167819 */ /* 0x000fc80000011616 */
[----:B-1----:R-:W-:-:S04]  /*5da0*/  IADD3 R46, P0, PT, R3, UR8, RZ ;  /* 0x00000008032e7c10 */ /* 0x002fc8000ff1e0ff */
[----:B------:R-:W-:-:S06]  /*5db0*/  IADD3.X R47, PT, PT, R22, UR9, RZ, P0, !PT ;  /* 0x00000009162f7c10 */ /* 0x000fcc00087fe4ff */
[----:B------:R-:W3:Y:S01]  /*5dc0*/  LDG.E.64 R46, desc[UR6][R46.64+0x8] ;  /* 0x000008062e2e7981 */ /* 0x000ee2000c1e1b00 */
[----:B------:R-:W1:Y:S01]  /*5dd0*/  MUFU.RCP64H R45, R27 ;  /* 0x0000001b002d7308 */ /* 0x000e620000001800 */
[----:B------:R-:W-:Y:S01]  /*5de0*/  IMAD.MOV.U32 R44, RZ, RZ, 0x1 ;  /* 0x00000001ff2c7424 */ /* 0x000fe200078e00ff */
[----:B-----5:R-:W-:Y:S02]  /*5df0*/  DADD R40, R40, R42 ;  /* 0x0000000028287229 */ /* 0x020fe4000000002a */
[----:B0-----:R-:W-:-:S06]  /*5e00*/  DADD R18, R18, R12 ;  /* 0x0000000012127229 */ /* 0x001fcc000000000c */
[----:B------:R-:W-:Y:S02]  /*5e10*/  DADD R14, R40, R14 ;  /* 0x00000000280e7229 */ /* 0x000fe4000000000e */
[----:B------:R-:W-:Y:S02]  /*5e20*/  DADD R16, R18, R16 ;  /* 0x0000000012107229 */ /* 0x000fe40000000010 */
[----:B-1----:R-:W-:-:S04]  /*5e30*/  DFMA R12, -R26, R44, 1 ;  /* 0x3ff000001a0c742b */ /* 0x002fc8000000012c */
[----:B------:R-:W-:Y:S02]  /*5e40*/  DADD R14, R14, R38 ;  /* 0x000000000e0e7229 */ /* 0x000fe40000000026 */
[----:B------:R-:W-:Y:S02]  /*5e50*/  DADD R16, R16, R32 ;  /* 0x0000000010107229 */ /* 0x000fe40000000020 */
[----:B------:R-:W-:-:S06]  /*5e60*/  DFMA R12, R12, R12, R12 ;  /* 0x0000000c0c0c722b */ /* 0x000fcc000000000c */
[----:B------:R-:W-:Y:S02]  /*5e70*/  DFMA R14, R16, 0.25, R14 ;  /* 0x3fd00000100e782b */ /* 0x000fe4000000000e */
[----:B------:R-:W-:-:S08]  /*5e80*/  DFMA R12, R44, R12, R44 ;  /* 0x0000000c2c0c722b */ /* 0x000fd0000000002c */
[----:B------:R-:W-:-:S08]  /*5e90*/  DFMA R16, -R26, R12, 1 ;  /* 0x3ff000001a10742b */ /* 0x000fd0000000010c */
[----:B------:R-:W-:Y:S02]  /*5ea0*/  DFMA R16, R12, R16, R12 ;  /* 0x000000100c10722b */ /* 0x000fe4000000000c */
[C---:B--2---:R-:W-:Y:S02]  /*5eb0*/  DFMA R14, R36.reuse, -5, R14 ;  /* 0xc0140000240e782b */ /* 0x044fe4000000000e */
[----:B------:R-:W-:-:S06]  /*5ec0*/  DADD R36, R36, R36 ;  /* 0x0000000024247229 */ /* 0x000fcc0000000024 */
[----:B------:R-:W-:Y:S02]  /*5ed0*/  DMUL R40, R16, R14 ;  /* 0x0000000e10287228 */ /* 0x000fe40000000000 */
[----:B------:R-:W-:-:S06]  /*5ee0*/  FSETP.GEU.AND P1, PT, |R15|, 6.5827683646048100446e-37, PT ;  /* 0x036000000f00780b */ /* 0x000fcc0003f2e200 */
[----:B------:R-:W-:Y:S02]  /*5ef0*/  DFMA R12, -R26, R40, R14 ;  /* 0x000000281a0c722b */ /* 0x000fe4000000010e */
[----:B---3--:R-:W-:-:S06]  /*5f00*/  DADD R36, R36, -R46 ;  /* 0x0000000024247229 */ /* 0x008fcc000000082e */
[----:B------:R-:W-:-:S10]  /*5f10*/  DFMA R40, R16, R12, R40 ;  /* 0x0000000c1028722b */ /* 0x000fd40000000028 */
[----:B------:R-:W-:-:S05]  /*5f20*/  FFMA R0, RZ, R27, R41 ;  /* 0x0000001bff007223 */ /* 0x000fca0000000029 */
[----:B------:R-:W-:-:S13]  /*5f30*/  FSETP.GT.AND P0, PT, |R0|, 1.469367938527859385e-39, PT ;  /* 0x001000000000780b */ /* 0x000fda0003f04200 */
[----:B------:R-:W-:Y:S05]  /*5f40*/  @P0 BRA P1, `(.L_x_79) ;  /* 0x0000000000100947 */ /* 0x000fea0000800000 */
[----:B------:R-:W-:Y:S01]  /*5f50*/  IMAD.MOV.U32 R16, RZ, RZ, R26 ;  /* 0x000000ffff107224 */ /* 0x000fe200078e001a */
[----:B------:R-:W-:Y:S01]  /*5f60*/  MOV R10, 0x5f90 ;  /* 0x00005f90000a7802 */ /* 0x000fe20000000f00 */
[----:B------:R-:W-:-:S07]  /*5f70*/  IMAD.MOV.U32 R17, RZ, RZ, R27 ;  /* 0x000000ffff117224 */ /* 0x000fce00078e001b */
[----:B------:R-:W-:Y:S05]  /*5f80*/  CALL.REL.NOINC `($__internal_0_$__cuda_sm20_div_rn_f64_full) ;  /* 0x0000000400507944 */ /* 0x000fea0003c00000 */
.L_x_79:
[----:B------:R-:W-:Y:S01]  /*5f90*/  DADD R40, R24, R40 ;  /* 0x0000000018287229 */ /* 0x000fe20000000028 */
[----:B------:R-:W-:Y:S01]  /*5fa0*/  IADD3 R2, P0, PT, R3, UR10, RZ ;  /* 0x0000000a03027c10 */ /* 0x000fe2000ff1e0ff */
[----:B------:R-:W-:-:S03]  /*5fb0*/  VIADD R4, R4, 0x2 ;  /* 0x0000000204047836 */ /* 0x000fc60000000000 */
[----:B------:R-:W-:Y:S02]  /*5fc0*/  IADD3.X R3, PT, PT, R22, UR11, RZ, P0, !PT ;  /* 0x0000000b16037c10 */ /* 0x000fe400087fe4ff */
[----:B------:R-:W-:Y:S01]  /*5fd0*/  ISETP.NE.AND P0, PT, R4, R7, PT ;  /* 0x000000070400720c */ /* 0x000fe20003f05270 */
[----:B------:R-:W-:-:S07]  /*5fe0*/  DFMA R36, R28, R40, R36 ;  /* 0x000000281c24722b */ /* 0x000fce0000000024 */
[----:B------:R2:W-:Y:S05]  /*5ff0*/  STG.E.64 desc[UR6][R2.64+0x8], R36 ;  /* 0x0000082402007986 */ /* 0x0005ea000c101b06 */
[----:B------:R-:W-:Y:S05]  /*6000*/  @P0 BRA `(.L_x_80) ;  /* 0xfffffff400880947 */ /* 0x000fea000383ffff */
[----:B------:R-:W-:-:S07]  /*6010*/  IMAD.MOV.U32 R0, RZ, RZ, R7 ;  /* 0x000000ffff007224 */ /* 0x000fce00078e0007 */
.L_x_73:
[----:B------:R-:W-:-:S13]  /*6020*/  ISETP.NE.AND P0, PT, R8, RZ, PT ;  /* 0x000000ff0800720c */ /* 0x000fda0003f05270 */
[----:B------:R-:W-:Y:S05]  /*6030*/  @!P0 BRA `(.L_x_66) ;  /* 0x0000000400148947 */ /* 0x000fea0003800000 */
[C---:B------:R-:W-:Y:S01]  /*6040*/  ISETP.NE.AND P0, PT, R0.reuse, RZ, PT ;  /* 0x000000ff0000720c */ /* 0x040fe20003f05270 */
[----:B--2---:R-:W-:-:S12]  /*6050*/  VIADD R3, R0, UR5 ;  /* 0x0000000500037c36 */ /* 0x004fd80008000000 */
[----:B------:R-:W-:Y:S05]  /*6060*/  @!P0 BRA `(.L_x_81) ;  /* 0x0000000000fc8947 */ /* 0x000fea0003800000 */
[----:B------:R-:W-:Y:S01]  /*6070*/  ISETP.NE.AND P0, PT, R0, R21, PT ;  /* 0x000000150000720c */ /* 0x000fe20003f05270 */
[----:B------:R-:W0:Y:S08]  /*6080*/  LDC.64 R38, c[0x0][0x388] ;  /* 0x0000e200ff267b82 */ /* 0x000e300000000a00 */
[----:B------:R-:W1:Y:S08]  /*6090*/  LDC R9, c[0x0][0x3a0] ;  /* 0x0000e800ff097b82 */ /* 0x000e700000000800 */
[----:B------:R-:W2:Y:S01]  /*60a0*/  @P0 LDC.64 R36, c[0x0][0x3f0] ;  /* 0x0000fc00ff240b82 */ /* 0x000ea20000000a00 */
[----:B0-----:R-:W-:-:S05]  /*60b0*/  IMAD.WIDE.U32 R32, R3, 0x8, R38 ;  /* 0x0000000803207825 */ /* 0x001fca00078e0026 */
[----:B------:R-:W3:Y:S01]  /*60c0*/  @P0 LDG.E.64 R18, desc[UR6][R32.64+0x8] ;  /* 0x0000080620120981 */ /* 0x000ee2000c1e1b00 */
[----:B-1----:R-:W-:Y:S02]  /*60d0*/  IMAD.IADD R45, R3, 0x1, R9 ;  /* 0x00000001032d7824 */ /* 0x002fe400078e0209 */
[----:B--2---:R-:W-:Y:S01]  /*60e0*/  @P0 IMAD.WIDE.U32 R36, R0, 0x8, R36 ;  /* 0x0000000800240825 */ /* 0x004fe200078e0024 */
[----:B------:R-:W0:Y:S01]  /*60f0*/  @!P0 LDC.64 R46, c[0x0][0x3e0] ;  /* 0x0000f800ff2e8b82 */ /* 0x000e220000000a00 */
[----:B------:R-:W2:Y:S04]  /*6100*/  LDG.E.64 R32, desc[UR6][R32.64] ;  /* 0x0000000620207981 */ /* 0x000ea8000c1e1b00 */
[----:B------:R-:W4:Y:S01]  /*6110*/  @P0 LDG.E.64 R22, desc[UR6][R36.64+-0x8] ;  /* 0xfffff80624160981 */ /* 0x000f22000c1e1b00 */
[----:B------:R-:W-:-:S03]  /*6120*/  IMAD.WIDE.U32 R44, R45, 0x8, R38 ;  /* 0x000000082d2c7825 */ /* 0x000fc600078e0026 */
[----:B------:R-:W5:Y:S04]  /*6130*/  @P0 LDG.E.64 R16, desc[UR6][R36.64] ;  /* 0x0000000624100981 */ /* 0x000f68000c1e1b00 */
[----:B------:R-:W2:Y:S04]  /*6140*/  @P0 LDG.E.64 R14, desc[UR6][R44.64+0x8] ;  /* 0x000008062c0e0981 */ /* 0x000ea8000c1e1b00 */
[----:B------:R1:W4:Y:S01]  /*6150*/  @P0 LDG.E.64 R12, desc[UR6][R36.64+0x8] ;  /* 0x00000806240c0981 */ /* 0x000322000c1e1b00 */
[----:B------:R-:W-:-:S03]  /*6160*/  IMAD.WIDE R38, R3, 0x8, R38 ;  /* 0x0000000803267825 */ /* 0x000fc600078e0226 */
[C---:B------:R-:W-:Y:S02]  /*6170*/  LEA R42, P1, R9.reuse, R38, 0x3 ;  /* 0x00000026092a7211 */ /* 0x040fe400078218ff */
[----:B------:R0:W3:Y:S02]  /*6180*/  LDG.E.64 R40, desc[UR6][R38.64+-0x8] ;  /* 0xfffff80626287981 */ /* 0x0000e4000c1e1b00 */
[----:B------:R-:W-:Y:S02]  /*6190*/  LEA.HI.X R43, R9, R39, RZ, 0x3, P1 ;  /* 0x00000027092b7211 */ /* 0x000fe400008f1cff */
[----:B------:R-:W2:Y:S01]  /*61a0*/  LDG.E.64 R44, desc[UR6][R44.64] ;  /* 0x000000062c2c7981 */ /* 0x000ea2000c1e1b00 */
[----:B-1----:R-:W1:Y:S03]  /*61b0*/  LDC.64 R36, c[0x0][0x390] ;  /* 0x0000e400ff247b82 */ /* 0x002e660000000a00 */
[----:B------:R-:W2:Y:S01]  /*61c0*/  LDG.E.64 R42, desc[UR6][R42.64+-0x8] ;  /* 0xfffff8062a2a7981 */ /* 0x000ea2000c1e1b00 */
[----:B-1----:R-:W-:-:S06]  /*61d0*/  IMAD.WIDE.U32 R36, R3, 0x8, R36 ;  /* 0x0000000803247825 */ /* 0x002fcc00078e0024 */
[----:B------:R-:W2:Y:S04]  /*61e0*/  LDG.E.64 R36, desc[UR6][R36.64] ;  /* 0x0000000624247981 */ /* 0x000ea8000c1e1b00 */
[----:B0-----:R-:W3:Y:S04]  /*61f0*/  @!P0 LDG.E.64 R18, desc[UR6][R46.64] ;  /* 0x000000062e128981 */ /* 0x001ee8000c1e1b00 */
[----:B------:R-:W4:Y:S04]  /*6200*/  @!P0 LDG.E.64 R22, desc[UR6][R30.64+-0x10] ;  /* 0xfffff0061e168981 */ /* 0x000f28000c1e1b00 */
[----:B------:R-:W5:Y:S04]  /*6210*/  @!P0 LDG.E.64 R16, desc[UR6][R34.64] ;  /* 0x0000000622108981 */ /* 0x000f68000c1e1b00 */
[----:B------:R-:W2:Y:S01]  /*6220*/  @!P0 LDG.E.64 R14, desc[UR6][R46.64+0x8] ;  /* 0x000008062e0e8981 */ /* 0x000ea2000c1e1b00 */
[----:B------:R-:W4:Y:S01]  /*6230*/  @!P0 LDC.64 R12, c[0x0][0x3d0] ;  /* 0x0000f400ff0c8b82 */ /* 0x000f220000000a00 */
[----:B------:R-:W0:Y:S01]  /*6240*/  MUFU.RCP64H R39, R27 ;  /* 0x0000001b00277308 */ /* 0x000e220000001800 */
[----:B------:R-:W-:Y:S01]  /*6250*/  MOV R38, 0x1 ;  /* 0x0000000100267802 */ /* 0x000fe20000000f00 */
[----:B---3--:R-:W-:-:S02]  /*6260*/  DADD R18, R18, R40 ;  /* 0x0000000012127229 */ /* 0x008fc40000000028 */
[----:B----4-:R-:W-:-:S03]  /*6270*/  DADD R22, R12, R22 ;  /* 0x000000000c167229 */ /* 0x010fc60000000016 */
[----:B0-----:R-:W-:-:S03]  /*6280*/  DFMA R12, -R26, R38, 1 ;  /* 0x3ff000001a0c742b */ /* 0x001fc60000000126 */
[----:B-----5:R-:W-:Y:S02]  /*6290*/  DADD R16, R18, R16 ;  /* 0x0000000012107229 */ /* 0x020fe40000000010 */
[----:B--2---:R-:W-:-:S03]  /*62a0*/  DADD R22, R22, R42 ;  /* 0x0000000016167229 */ /* 0x004fc6000000002a */
[----:B------:R-:W-:-:S03]  /*62b0*/  DFMA R12, R12, R12, R12 ;  /* 0x0000000c0c0c722b */ /* 0x000fc6000000000c */
[----:B------:R-:W-:Y:S02]  /*62c0*/  DADD R16, R16, R44 ;  /* 0x0000000010107229 */ /* 0x000fe4000000002c */
[----:B------:R-:W-:-:S03]  /*62d0*/  DADD R14, R22, R14 ;  /* 0x00000000160e7229 */ /* 0x000fc6000000000e */
[----:B------:R-:W-:-:S05]  /*62e0*/  DFMA R12, R38, R12, R38 ;  /* 0x0000000c260c722b */ /* 0x000fca0000000026 */
[----:B------:R-:W-:-:S03]  /*62f0*/  DFMA R14, R14, 0.25, R16 ;  /* 0x3fd000000e0e782b */ /* 0x000fc60000000010 */
[----:B------:R-:W-:-:S05]  /*6300*/  DFMA R18, -R26, R12, 1 ;  /* 0x3ff000001a12742b */ /* 0x000fca000000010c */
[----:B------:R-:W-:-:S03]  /*6310*/  DFMA R14, R32, -5, R14 ;  /* 0xc0140000200e782b */ /* 0x000fc6000000000e */
[----:B------:R-:W-:-:S08]  /*6320*/  DFMA R18, R12, R18, R12 ;  /* 0x000000120c12722b */ /* 0x000fd0000000000c */
        /* <DEDUP_REMOVED lines=13> */
.L_x_82:
[----:B------:R-:W0:Y:S01]  /*6400*/  LDC.64 R12, c[0x0][0x380] ;  /* 0x0000e000ff0c7b82 */ /* 0x000e220000000a00 */
[----:B------:R-:W-:-:S08]  /*6410*/  DADD R40, R24, R40 ;  /* 0x0000000018287229 */ /* 0x000fd00000000028 */
[----:B------:R-:W-:Y:S01]  /*6420*/  DFMA R22, R28, R40, R22 ;  /* 0x000000281c16722b */ /* 0x000fe20000000016 */
[----:B0-----:R-:W-:-:S06]  /*6430*/  IMAD.WIDE.U32 R2, R3, 0x8, R12 ;  /* 0x0000000803027825 */ /* 0x001fcc00078e000c */
[----:B------:R4:W-:Y:S01]  /*6440*/  STG.E.64 desc[UR6][R2.64], R22 ;  /* 0x0000001602007986 */ /* 0x0009e2000c101b06 */
[----:B------:R-:W-:Y:S05]  /*6450*/  BRA `(.L_x_66) ;  /* 0x00000000000c7947 */ /* 0x000fea0003800000 */
.L_x_81:
[----:B------:R-:W0:Y:S02]  /*6460*/  LDC.64 R12, c[0x0][0x380] ;  /* 0x0000e000ff0c7b82 */ /* 0x000e240000000a00 */
[----:B0-----:R-:W-:-:S05]  /*6470*/  IMAD.WIDE.U32 R12, R3, 0x8, R12 ;  /* 0x00000008030c7825 */ /* 0x001fca00078e000c */
[----:B------:R0:W-:Y:S02]  /*6480*/  STG.E.64 desc[UR6][R12.64], RZ ;  /* 0x000000ff0c007986 */ /* 0x0001e4000c101b06 */
.L_x_66:
[----:B------:R-:W5:Y:S02]  /*6490*/  LDC R0, c[0x0][0x3a0] ;  /* 0x0000e800ff007b82 */ /* 0x000f640000000800 */
[----:B-----5:R-:W-:-:S13]  /*64a0*/  ISETP.NE.AND P0, PT, R0, UR4, PT ;  /* 0x0000000400007c0c */ /* 0x020fda000bf05270 */
[----:B------:R-:W-:Y:S05]  /*64b0*/  @!P0 EXIT ;  /* 0x000000000000894d */ /* 0x000fea0003800000 */
[----:B------:R-:W-:Y:S05]  /*64c0*/  BRA `(.L_x_83) ;  /* 0xffffffe800087947 */ /* 0x000fea000383ffff */
        .weak           $__internal_0_$__cuda_sm20_div_rn_f64_full
        .type           $__internal_0_$__cuda_sm20_div_rn_f64_full,@function
        .size           $__internal_0_$__cuda_sm20_div_rn_f64_full,(.L_x_94 - $__internal_0_$__cuda_sm20_div_rn_f64_full)
$__internal_0_$__cuda_sm20_div_rn_f64_full:
[C---:B------:R-:W-:Y:S01]  /*64d0*/  FSETP.GEU.AND P0, PT, |R17|.reuse, 1.469367938527859385e-39, PT ;  /* 0x001000001100780b */ /* 0x040fe20003f0e200 */
[----:B------:R-:W-:Y:S01]  /*64e0*/  IMAD.MOV.U32 R12, RZ, RZ, 0x1 ;  /* 0x00000001ff0c7424 */ /* 0x000fe200078e00ff */
[C---:B------:R-:W-:Y:S01]  /*64f0*/  LOP3.LUT R18, R17.reuse, 0x800fffff, RZ, 0xc0, !PT ;  /* 0x800fffff11127812 */ /* 0x040fe200078ec0ff */
[----:B------:R-:W-:Y:S01]  /*6500*/  IMAD.MOV.U32 R0, RZ, RZ, 0x1ca00000 ;  /* 0x1ca00000ff007424 */ /* 0x000fe200078e00ff */
[----:B------:R-:W-:Y:S02]  /*6510*/  LOP3.LUT R9, R17, 0x7ff00000, RZ, 0xc0, !PT ;  /* 0x7ff0000011097812 */ /* 0x000fe400078ec0ff */
[----:B------:R-:W-:Y:S01]  /*6520*/  LOP3.LUT R19, R18, 0x3ff00000, RZ, 0xfc, !PT ;  /* 0x3ff0000012137812 */ /* 0x000fe200078efcff */
[----:B------:R-:W-:Y:S01]  /*6530*/  IMAD.MOV.U32 R18, RZ, RZ, R16 ;  /* 0x000000ffff127224 */ /* 0x000fe200078e0010 */
[----:B------:R-:W-:-:S04]  /*6540*/  LOP3.LUT R2, R15, 0x7ff00000, RZ, 0xc0, !PT ;  /* 0x7ff000000f027812 */ /* 0x000fc800078ec0ff */
[----:B------:R-:W-:Y:S01]  /*6550*/  ISETP.GE.U32.AND P2, PT, R2, R9, PT ;  /* 0x000000090200720c */ /* 0x000fe20003f46070 */
[----:B------:R-:W-:-:S06]  /*6560*/  @!P0 DMUL R18, R16, 8.98846567431157953865e+307 ;  /* 0x7fe0000010128828 */ /* 0x000fcc0000000000 */
[----:B------:R-:W0:Y:S02]  /*6570*/  MUFU.RCP64H R13, R19 ;  /* 0x00000013000d7308 */ /* 0x000e240000001800 */
[----:B0-----:R-:W-:-:S08]  /*6580*/  DFMA R32, R12, -R18, 1 ;  /* 0x3ff000000c20742b */ /* 0x001fd00000000812 */
[----:B------:R-:W-:-:S08]  /*6590*/  DFMA R32, R32, R32, R32 ;  /* 0x000000202020722b */ /* 0x000fd00000000020 */
[----:B------:R-:W-:Y:S01]  /*65a0*/  DFMA R32, R12, R32, R12 ;  /* 0x000000200c20722b */ /* 0x000fe2000000000c */
[----:B------:R-:W-:Y:S01]  /*65b0*/  SEL R13, R0, 0x63400000, !P2 ;  /* 0x63400000000d7807 */ /* 0x000fe20005000000 */
[----:B------:R-:W-:Y:S01]  /*65c0*/  IMAD.MOV.U32 R12, RZ, RZ, R14 ;  /* 0x000000ffff0c7224 */ /* 0x000fe200078e000e */
[----:B------:R-:W-:Y:S02]  /*65d0*/  FSETP.GEU.AND P2, PT, |R15|, 1.469367938527859385e-39, PT ;  /* 0x001000000f00780b */ /* 0x000fe40003f4e200 */
[----:B------:R-:W-:-:S03]  /*65e0*/  LOP3.LUT R13, R13, 0x800fffff, R15, 0xf8, !PT ;  /* 0x800fffff0d0d7812 */ /* 0x000fc600078ef80f */
[----:B------:R-:W-:-:S08]  /*65f0*/  DFMA R38, R32, -R18, 1 ;  /* 0x3ff000002026742b */ /* 0x000fd00000000812 */
[----:B------:R-:W-:Y:S01]  /*6600*/  DFMA R32, R32, R38, R32 ;  /* 0x000000262020722b */ /* 0x000fe20000000020 */
[----:B------:R-:W-:Y:S01]  /*6610*/  IMAD.MOV.U32 R38, RZ, RZ, R2 ;  /* 0x000000ffff267224 */ /* 0x000fe200078e0002 */
[----:B------:R-:W-:Y:S09]  /*6620*/  @P2 BRA `(.L_x_84) ;  /* 0x0000000000202947 */ /* 0x000ff20003800000 */
[----:B------:R-:W-:Y:S01]  /*6630*/  LOP3.LUT R39, R17, 0x7ff00000, RZ, 0xc0, !PT ;  /* 0x7ff0000011277812 */ /* 0x000fe200078ec0ff */
[----:B------:R-:W-:-:S03]  /*6640*/  IMAD.MOV.U32 R38, RZ, RZ, RZ ;  /* 0x000000ffff267224 */ /* 0x000fc600078e00ff */
[----:B------:R-:W-:-:S04]  /*6650*/  ISETP.GE.U32.AND P2, PT, R2, R39, PT ;  /* 0x000000270200720c */ /* 0x000fc80003f46070 */
[----:B------:R-:W-:-:S04]  /*6660*/  SEL R39, R0, 0x63400000, !P2 ;  /* 0x6340000000277807 */ /* 0x000fc80005000000 */
[----:B------:R-:W-:-:S04]  /*6670*/  LOP3.LUT R39, R39, 0x80000000, R15, 0xf8, !PT ;  /* 0x8000000027277812 */ /* 0x000fc800078ef80f */
[----:B------:R-:W-:-:S06]  /*6680*/  LOP3.LUT R39, R39, 0x100000, RZ, 0xfc, !PT ;  /* 0x0010000027277812 */ /* 0x000fcc00078efcff */
[----:B------:R-:W-:-:S10]  /*6690*/  DFMA R12, R12, 2, -R38 ;  /* 0x400000000c0c782b */ /* 0x000fd40000000826 */
[----:B------:R-:W-:-:S07]  /*66a0*/  LOP3.LUT R38, R13, 0x7ff00000, RZ, 0xc0, !PT ;  /* 0x7ff000000d267812 */ /* 0x000fce00078ec0ff */
.L_x_84:
[----:B------:R-:W-:Y:S01]  /*66b0*/  IADD3 R39, PT, PT, R38, -0x1, RZ ;  /* 0xffffffff26277810 */ /* 0x000fe20007ffe0ff */
[----:B------:R-:W-:Y:S01]  /*66c0*/  DMUL R42, R32, R12 ;  /* 0x0000000c202a7228 */ /* 0x000fe20000000000 */
[----:B------:R-:W-:Y:S02]  /*66d0*/  @!P0 LOP3.LUT R9, R19, 0x7ff00000, RZ, 0xc0, !PT ;  /* 0x7ff0000013098812 */ /* 0x000fe400078ec0ff */
[----:B------:R-:W-:-:S03]  /*66e0*/  ISETP.GT.U32.AND P0, PT, R39, 0x7feffffe, PT ;  /* 0x7feffffe2700780c */ /* 0x000fc60003f04070 */
[----:B------:R-:W-:Y:S02]  /*66f0*/  VIADD R39, R9, 0xffffffff ;  /* 0xffffffff09277836 */ /* 0x000fe40000000000 */
[----:B------:R-:W-:-:S03]  /*6700*/  DFMA R40, R42, -R18, R12 ;  /* 0x800000122a28722b */ /* 0x000fc6000000000c */
[----:B------:R-:W-:-:S05]  /*6710*/  ISETP.GT.U32.OR P0, PT, R39, 0x7feffffe, P0 ;  /* 0x7feffffe2700780c */ /* 0x000fca0000704470 */
[----:B------:R-:W-:-:S08]  /*6720*/  DFMA R32, R32, R40, R42 ;  /* 0x000000282020722b */ /* 0x000fd0000000002a */
[----:B------:R-:W-:Y:S05]  /*6730*/  @P0 BRA `(.L_x_85) ;  /* 0x00000000006c0947 */ /* 0x000fea0003800000 */
[----:B------:R-:W-:-:S04]  /*6740*/  LOP3.LUT R9, R17, 0x7ff00000, RZ, 0xc0, !PT ;  /* 0x7ff0000011097812 */ /* 0x000fc800078ec0ff */
[CC--:B------:R-:W-:Y:S02]  /*6750*/  VIADDMNMX R14, R2.reuse, -R9.reuse, 0xb9600000, !PT ;  /* 0xb9600000020e7446 */ /* 0x0c0fe40007800909 */
[----:B------:R-:W-:Y:S02]  /*6760*/  ISETP.GE.U32.AND P0, PT, R2, R9, PT ;  /* 0x000000090200720c */ /* 0x000fe40003f06070 */
[----:B------:R-:W-:Y:S02]  /*6770*/  VIMNMX R14, PT, PT, R14, 0x46a00000, PT ;  /* 0x46a000000e0e7848 */ /* 0x000fe40003fe0100 */
[----:B------:R-:W-:-:S05]  /*6780*/  SEL R9, R0, 0x63400000, !P0 ;  /* 0x6340000000097807 */ /* 0x000fca0004000000 */
[----:B------:R-:W-:Y:S02]  /*6790*/  IMAD.IADD R9, R14, 0x1, -R9 ;  /* 0x000000010e097824 */ /* 0x000fe400078e0a09 */
[----:B------:R-:W-:Y:S02]  /*67a0*/  IMAD.MOV.U32 R14, RZ, RZ, RZ ;  /* 0x000000ffff0e7224 */ /* 0x000fe400078e00ff */
[----:B------:R-:W-:-:S06]  /*67b0*/  VIADD R15, R9, 0x7fe00000 ;  /* 0x7fe00000090f7836 */ /* 0x000fcc0000000000 */
[----:B------:R-:W-:-:S10]  /*67c0*/  DMUL R40, R32, R14 ;  /* 0x0000000e20287228 */ /* 0x000fd40000000000 */
[----:B------:R-:W-:-:S13]  /*67d0*/  FSETP.GTU.AND P0, PT, |R41|, 1.469367938527859385e-39, PT ;  /* 0x001000002900780b */ /* 0x000fda0003f0c200 */
[----:B------:R-:W-:Y:S05]  /*67e0*/  @P0 BRA `(.L_x_86) ;  /* 0x0000000000940947 */ /* 0x000fea0003800000 */
[----:B------:R-:W-:Y:S01]  /*67f0*/  DFMA R12, R32, -R18, R12 ;  /* 0x80000012200c722b */ /* 0x000fe2000000000c */
[----:B------:R-:W-:-:S09]  /*6800*/  IMAD.MOV.U32 R14, RZ, RZ, RZ ;  /* 0x000000ffff0e7224 */ /* 0x000fd200078e00ff */
[C---:B------:R-:W-:Y:S02]  /*6810*/  FSETP.NEU.AND P0, PT, R13.reuse, RZ, PT ;  /* 0x000000ff0d00720b */ /* 0x040fe40003f0d000 */
[----:B------:R-:W-:-:S04]  /*6820*/  LOP3.LUT R16, R13, 0x80000000, R17, 0x48, !PT ;  /* 0x800000000d107812 */ /* 0x000fc800078e4811 */
[----:B------:R-:W-:-:S07]  /*6830*/  LOP3.LUT R15, R16, R15, RZ, 0xfc, !PT ;  /* 0x0000000f100f7212 */ /* 0x000fce00078efcff */
[----:B------:R-:W-:Y:S05]  /*6840*/  @!P0 BRA `(.L_x_86) ;  /* 0x00000000007c8947 */ /* 0x000fea0003800000 */
[----:B------:R-:W-:Y:S01]  /*6850*/  IMAD.MOV R13, RZ, RZ, -R9 ;  /* 0x000000ffff0d7224 */ /* 0x000fe200078e0a09 */
[----:B------:R-:W-:Y:S01]  /*6860*/  IADD3 R9, PT, PT, -R9, -0x43300000, RZ ;  /* 0xbcd0000009097810 */ /* 0x000fe20007ffe1ff */
[----:B------:R-:W-:-:S06]  /*6870*/  IMAD.MOV.U32 R12, RZ, RZ, RZ ;  /* 0x000000ffff0c7224 */ /* 0x000fcc00078e00ff */
[----:B------:R-:W-:Y:S02]  /*6880*/  DFMA R12, R40, -R12, R32 ;  /* 0x8000000c280c722b */ /* 0x000fe40000000020 */
[----:B------:R-:W-:-:S08]  /*6890*/  DMUL.RP R32, R32, R14 ;  /* 0x0000000e20207228 */ /* 0x000fd00000008000 */
[----:B------:R-:W-:Y:S02]  /*68a0*/  FSETP.NEU.AND P0, PT, |R13|, R9, PT ;  /* 0x000000090d00720b */ /* 0x000fe40003f0d200 */
[----:B------:R-:W-:Y:S02]  /*68b0*/  LOP3.LUT R9, R33, R16, RZ, 0x3c, !PT ;  /* 0x0000001021097212 */ /* 0x000fe400078e3cff */
[----:B------:R-:W-:Y:S02]  /*68c0*/  FSEL R40, R32, R40, !P0 ;  /* 0x0000002820287208 */ /* 0x000fe40004000000 */
[----:B------:R-:W-:Y:S01]  /*68d0*/  FSEL R41, R9, R41, !P0 ;  /* 0x0000002909297208 */ /* 0x000fe20004000000 */
[----:B------:R-:W-:Y:S06]  /*68e0*/  BRA `(.L_x_86) ;  /* 0x0000000000547947 */ /* 0x000fec0003800000 */
.L_x_85:
[----:B------:R-:W-:-:S14]  /*68f0*/  DSETP.NAN.AND P0, PT, R14, R14, PT ;  /* 0x0000000e0e00722a */ /* 0x000fdc0003f08000 */
[----:B------:R-:W-:Y:S05]  /*6900*/  @P0 BRA `(.L_x_87) ;  /* 0x0000000000440947 */ /* 0x000fea0003800000 */
[----:B------:R-:W-:-:S14]  /*6910*/  DSETP.NAN.AND P0, PT, R16, R16, PT ;  /* 0x000000101000722a */ /* 0x000fdc0003f08000 */
[----:B------:R-:W-:Y:S05]  /*6920*/  @P0 BRA `(.L_x_88) ;  /* 0x0000000000300947 */ /* 0x000fea0003800000 */
[----:B------:R-:W-:Y:S01]  /*6930*/  ISETP.NE.AND P0, PT, R38, R9, PT ;  /* 0x000000092600720c */ /* 0x000fe20003f05270 */
[----:B------:R-:W-:Y:S01]  /*6940*/  IMAD.MOV.U32 R40, RZ, RZ, 0x0 ;  /* 0x00000000ff287424 */ /* 0x000fe200078e00ff */
[----:B------:R-:W-:-:S11]  /*6950*/  MOV R41, 0xfff80000 ;  /* 0xfff8000000297802 */ /* 0x000fd60000000f00 */
[----:B------:R-:W-:Y:S05]  /*6960*/  @!P0 BRA `(.L_x_86) ;  /* 0x0000000000348947 */ /* 0x000fea0003800000 */
[----:B------:R-:W-:Y:S02]  /*6970*/  ISETP.NE.AND P0, PT, R38, 0x7ff00000, PT ;  /* 0x7ff000002600780c */ /* 0x000fe40003f05270 */
[----:B------:R-:W-:Y:S02]  /*6980*/  LOP3.LUT R41, R15, 0x80000000, R17, 0x48, !PT ;  /* 0x800000000f297812 */ /* 0x000fe400078e4811 */
[----:B------:R-:W-:-:S13]  /*6990*/  ISETP.EQ.OR P0, PT, R9, RZ, !P0 ;  /* 0x000000ff0900720c */ /* 0x000fda0004702670 */
[----:B------:R-:W-:Y:S01]  /*69a0*/  @P0 LOP3.LUT R0, R41, 0x7ff00000, RZ, 0xfc, !PT ;  /* 0x7ff0000029000812 */ /* 0x000fe200078efcff */
[----:B------:R-:W-:Y:S02]  /*69b0*/  @!P0 IMAD.MOV.U32 R40, RZ, RZ, RZ ;  /* 0x000000ffff288224 */ /* 0x000fe400078e00ff */
[----:B------:R-:W-:Y:S02]  /*69c0*/  @P0 IMAD.MOV.U32 R40, RZ, RZ, RZ ;  /* 0x000000ffff280224 */ /* 0x000fe400078e00ff */
[----:B------:R-:W-:Y:S01]  /*69d0*/  @P0 IMAD.MOV.U32 R41, RZ, RZ, R0 ;  /* 0x000000ffff290224 */ /* 0x000fe200078e0000 */
[----:B------:R-:W-:Y:S06]  /*69e0*/  BRA `(.L_x_86) ;  /* 0x0000000000147947 */ /* 0x000fec0003800000 */
.L_x_88:
[----:B------:R-:W-:Y:S01]  /*69f0*/  LOP3.LUT R41, R17, 0x80000, RZ, 0xfc, !PT ;  /* 0x0008000011297812 */ /* 0x000fe200078efcff */
[----:B------:R-:W-:Y:S01]  /*6a00*/  IMAD.MOV.U32 R40, RZ, RZ, R16 ;  /* 0x000000ffff287224 */ /* 0x000fe200078e0010 */
[----:B------:R-:W-:Y:S06]  /*6a10*/  BRA `(.L_x_86) ;  /* 0x0000000000087947 */ /* 0x000fec0003800000 */
.L_x_87:
[----:B------:R-:W-:Y:S01]  /*6a20*/  LOP3.LUT R41, R15, 0x80000, RZ, 0xfc, !PT ;  /* 0x000800000f297812 */ /* 0x000fe200078efcff */
[----:B------:R-:W-:-:S07]  /*6a30*/  IMAD.MOV.U32 R40, RZ, RZ, R14 ;  /* 0x000000ffff287224 */ /* 0x000fce00078e000e */
.L_x_86:
[----:B------:R-:W-:Y:S02]  /*6a40*/  IMAD.MOV.U32 R12, RZ, RZ, R10 ;  /* 0x000000ffff0c7224 */ /* 0x000fe400078e000a */
[----:B------:R-:W-:-:S04]  /*6a50*/  IMAD.MOV.U32 R13, RZ, RZ, 0x0 ;  /* 0x00000000ff0d7424 */ /* 0x000fc800078e00ff */
[----:B------:R-:W-:Y:S05]  /*6a60*/  RET.REL.NODEC R12 `(_Z12evolve9ptgpuPdS_S_S_iddddidS_S_S_S_) ;  /* 0xffffff940c647950 */ /* 0x000fea0003c3ffff */
.L_x_89:
[----:B------:R-:W-:-:S00]  /*6a70*/  BRA `(.L_x_89) ;  /* 0xfffffffc00fc7947 */ /* 0x000fc0000383ffff */
[----:B------:R-:W-:-:S00]  /*6a80*/  NOP ;  /* 0x0000000000007918 */ /* 0x000fc00000000000 */
[----:B------:R-:W-:-:S00]  /*6a90*/  NOP ;  /* 0x0000000000007918 */ /* 0x000fc00000000000 */
[----:B------:R-:W-:-:S00]  /*6aa0*/  NOP ;  /* 0x0000000000007918 */ /* 0x000fc00000000000 */
[----:B------:R-:W-:-:S00]  /*6ab0*/  NOP ;  /* 0x0000000000007918 */ /* 0x000fc00000000000 */
[----:B------:R-:W-:-:S00]  /*6ac0*/  NOP ;  /* 0x0000000000007918 */ /* 0x000fc00000000000 */
[----:B------:R-:W-:-:S00]  /*6ad0*/  NOP ;  /* 0x0000000000007918 */ /* 0x000fc00000000000 */
[----:B------:R-:W-:-:S00]  /*6ae0*/  NOP ;  /* 0x0000000000007918 */ /* 0x000fc00000000000 */
[----:B------:R-:W-:-:S00]  /*6af0*/  NOP ;  /* 0x0000000000007918 */ /* 0x000fc00000000000 */
.L_x_94:


//--------------------- .nv.shared.reserved.0     --------------------------
	.section	.nv.shared.reserved.0,"aw",@nobits
	.weak		__nv_reservedSMEM_offset_0_alias
	.size		__nv_reservedSMEM_offset_0_alias, 0, 64
	.other		__nv_reservedSMEM_offset_0_alias,@"STO_CUDA_RESERVED_SHARED STV_DEFAULT"
__nv_reservedSMEM_offset_0_alias:
	.zero		0
	.zero		64


//--------------------- .nv.constant0._Z12evolve9ptgpuPdS_S_S_iddddidS_S_S_S_ --------------------------
	.section	.nv.constant0._Z12evolve9ptgpuPdS_S_S_iddddidS_S_S_S_,"a",@progbits
	.sectionflags	@""
	.align	4
.nv.constant0._Z12evolve9ptgpuPdS_S_S_iddddidS_S_S_S_:
	.zero		1016


//--------------------- SYMBOLS --------------------------

	.type		.nv.reservedSmem.offset0,@object
	.size		.nv.reservedSmem.offset0,0x4
